//
// Generated by NVIDIA NVVM Compiler
//
// Compiler Build ID: CL-36424714
// Cuda compilation tools, release 13.0, V13.0.88
// Based on NVVM 20.0.0
//

.version 9.0
.target sm_100
.address_size 64

	// .globl	_Z23update_particles_kernelPdS_S_S_S_S_S_S_S_S_md

.visible .entry _Z23update_particles_kernelPdS_S_S_S_S_S_S_S_S_md(
	.param .u64 .ptr .align 1 _Z23update_particles_kernelPdS_S_S_S_S_S_S_S_S_md_param_0,
	.param .u64 .ptr .align 1 _Z23update_particles_kernelPdS_S_S_S_S_S_S_S_S_md_param_1,
	.param .u64 .ptr .align 1 _Z23update_particles_kernelPdS_S_S_S_S_S_S_S_S_md_param_2,
	.param .u64 .ptr .align 1 _Z23update_particles_kernelPdS_S_S_S_S_S_S_S_S_md_param_3,
	.param .u64 .ptr .align 1 _Z23update_particles_kernelPdS_S_S_S_S_S_S_S_S_md_param_4,
	.param .u64 .ptr .align 1 _Z23update_particles_kernelPdS_S_S_S_S_S_S_S_S_md_param_5,
	.param .u64 .ptr .align 1 _Z23update_particles_kernelPdS_S_S_S_S_S_S_S_S_md_param_6,
	.param .u64 .ptr .align 1 _Z23update_particles_kernelPdS_S_S_S_S_S_S_S_S_md_param_7,
	.param .u64 .ptr .align 1 _Z23update_particles_kernelPdS_S_S_S_S_S_S_S_S_md_param_8,
	.param .u64 .ptr .align 1 _Z23update_particles_kernelPdS_S_S_S_S_S_S_S_S_md_param_9,
	.param .u64 _Z23update_particles_kernelPdS_S_S_S_S_S_S_S_S_md_param_10,
	.param .f64 _Z23update_particles_kernelPdS_S_S_S_S_S_S_S_S_md_param_11
)
{
	.reg .pred 	%p<2>;
	.reg .b32 	%r<5>;
	.reg .b64 	%rd<38>;
	.reg .b64 	%fd<26>;

	ld.param.u64 	%rd3, [_Z23update_particles_kernelPdS_S_S_S_S_S_S_S_S_md_param_1];
	ld.param.u64 	%rd5, [_Z23update_particles_kernelPdS_S_S_S_S_S_S_S_S_md_param_3];
	ld.param.u64 	%rd6, [_Z23update_particles_kernelPdS_S_S_S_S_S_S_S_S_md_param_4];
	ld.param.u64 	%rd9, [_Z23update_particles_kernelPdS_S_S_S_S_S_S_S_S_md_param_7];
	ld.param.u64 	%rd10, [_Z23update_particles_kernelPdS_S_S_S_S_S_S_S_S_md_param_8];
	ld.param.u64 	%rd11, [_Z23update_particles_kernelPdS_S_S_S_S_S_S_S_S_md_param_9];
	ld.param.u64 	%rd12, [_Z23update_particles_kernelPdS_S_S_S_S_S_S_S_S_md_param_10];
	ld.param.f64 	%fd1, [_Z23update_particles_kernelPdS_S_S_S_S_S_S_S_S_md_param_11];
	mov.u32 	%r1, %ctaid.x;
	mov.u32 	%r2, %ntid.x;
	mov.u32 	%r3, %tid.x;
	mad.lo.s32 	%r4, %r1, %r2, %r3;
	cvt.s64.s32 	%rd1, %r4;
	setp.le.u64 	%p1, %rd12, %rd1;
	@%p1 bra 	$L__BB0_2;
	ld.param.u64 	%rd37, [_Z23update_particles_kernelPdS_S_S_S_S_S_S_S_S_md_param_6];
	ld.param.u64 	%rd36, [_Z23update_particles_kernelPdS_S_S_S_S_S_S_S_S_md_param_5];
	ld.param.u64 	%rd35, [_Z23update_particles_kernelPdS_S_S_S_S_S_S_S_S_md_param_2];
	ld.param.u64 	%rd34, [_Z23update_particles_kernelPdS_S_S_S_S_S_S_S_S_md_param_0];
	cvta.to.global.u64 	%rd13, %rd37;
	cvta.to.global.u64 	%rd14, %rd11;
	cvta.to.global.u64 	%rd15, %rd5;
	cvta.to.global.u64 	%rd16, %rd9;
	cvta.to.global.u64 	%rd17, %rd6;
	cvta.to.global.u64 	%rd18, %rd10;
	cvta.to.global.u64 	%rd19, %rd36;
	cvta.to.global.u64 	%rd20, %rd34;
	cvta.to.global.u64 	%rd21, %rd3;
	cvta.to.global.u64 	%rd22, %rd35;
	shl.b64 	%rd23, %rd1, 3;
	add.s64 	%rd24, %rd13, %rd23;
	ld.global.f64 	%fd2, [%rd24];
	add.s64 	%rd25, %rd14, %rd23;
	ld.global.f64 	%fd3, [%rd25];
	div.rn.f64 	%fd4, %fd2, %fd3;
	add.s64 	%rd26, %rd15, %rd23;
	ld.global.f64 	%fd5, [%rd26];
	fma.rn.f64 	%fd6, %fd1, %fd4, %fd5;
	st.global.f64 	[%rd26], %fd6;
	add.s64 	%rd27, %rd16, %rd23;
	ld.global.f64 	%fd7, [%rd27];
	ld.global.f64 	%fd8, [%rd25];
	div.rn.f64 	%fd9, %fd7, %fd8;
	add.s64 	%rd28, %rd17, %rd23;
	ld.global.f64 	%fd10, [%rd28];
	fma.rn.f64 	%fd11, %fd1, %fd9, %fd10;
	st.global.f64 	[%rd28], %fd11;
	add.s64 	%rd29, %rd18, %rd23;
	ld.global.f64 	%fd12, [%rd29];
	ld.global.f64 	%fd13, [%rd25];
	div.rn.f64 	%fd14, %fd12, %fd13;
	add.s64 	%rd30, %rd19, %rd23;
	ld.global.f64 	%fd15, [%rd30];
	fma.rn.f64 	%fd16, %fd1, %fd14, %fd15;
	st.global.f64 	[%rd30], %fd16;
	ld.global.f64 	%fd17, [%rd26];
	add.s64 	%rd31, %rd20, %rd23;
	ld.global.f64 	%fd18, [%rd31];
	fma.rn.f64 	%fd19, %fd1, %fd17, %fd18;
	st.global.f64 	[%rd31], %fd19;
	ld.global.f64 	%fd20, [%rd28];
	add.s64 	%rd32, %rd21, %rd23;
	ld.global.f64 	%fd21, [%rd32];
	fma.rn.f64 	%fd22, %fd1, %fd20, %fd21;
	st.global.f64 	[%rd32], %fd22;
	ld.global.f64 	%fd23, [%rd30];
	add.s64 	%rd33, %rd22, %rd23;
	ld.global.f64 	%fd24, [%rd33];
	fma.rn.f64 	%fd25, %fd1, %fd23, %fd24;
	st.global.f64 	[%rd33], %fd25;
$L__BB0_2:
	ret;

}
	// .globl	_Z19reset_forces_kernelPdS_S_m
.visible .entry _Z19reset_forces_kernelPdS_S_m(
	.param .u64 .ptr .align 1 _Z19reset_forces_kernelPdS_S_m_param_0,
	.param .u64 .ptr .align 1 _Z19reset_forces_kernelPdS_S_m_param_1,
	.param .u64 .ptr .align 1 _Z19reset_forces_kernelPdS_S_m_param_2,
	.param .u64 _Z19reset_forces_kernelPdS_S_m_param_3
)
{
	.reg .pred 	%p<2>;
	.reg .b32 	%r<5>;
	.reg .b64 	%rd<14>;

	ld.param.u64 	%rd2, [_Z19reset_forces_kernelPdS_S_m_param_0];
	ld.param.u64 	%rd3, [_Z19reset_forces_kernelPdS_S_m_param_1];
	ld.param.u64 	%rd4, [_Z19reset_forces_kernelPdS_S_m_param_2];
	ld.param.u64 	%rd5, [_Z19reset_forces_kernelPdS_S_m_param_3];
	mov.u32 	%r1, %ctaid.x;
	mov.u32 	%r2, %ntid.x;
	mov.u32 	%r3, %tid.x;
	mad.lo.s32 	%r4, %r1, %r2, %r3;
	cvt.s64.s32 	%rd1, %r4;
	setp.le.u64 	%p1, %rd5, %rd1;
	@%p1 bra 	$L__BB1_2;
	cvta.to.global.u64 	%rd6, %rd2;
	cvta.to.global.u64 	%rd7, %rd3;
	cvta.to.global.u64 	%rd8, %rd4;
	shl.b64 	%rd9, %rd1, 3;
	add.s64 	%rd10, %rd6, %rd9;
	mov.b64 	%rd11, 0;
	st.global.u64 	[%rd10], %rd11;
	add.s64 	%rd12, %rd7, %rd9;
	st.global.u64 	[%rd12], %rd11;
	add.s64 	%rd13, %rd8, %rd9;
	st.global.u64 	[%rd13], %rd11;
$L__BB1_2:
	ret;

}
	// .globl	_Z21compute_forces_kernelPdS_S_S_S_S_S_md
.visible .entry _Z21compute_forces_kernelPdS_S_S_S_S_S_md(
	.param .u64 .ptr .align 1 _Z21compute_forces_kernelPdS_S_S_S_S_S_md_param_0,
	.param .u64 .ptr .align 1 _Z21compute_forces_kernelPdS_S_S_S_S_S_md_param_1,
	.param .u64 .ptr .align 1 _Z21compute_forces_kernelPdS_S_S_S_S_S_md_param_2,
	.param .u64 .ptr .align 1 _Z21compute_forces_kernelPdS_S_S_S_S_S_md_param_3,
	.param .u64 .ptr .align 1 _Z21compute_forces_kernelPdS_S_S_S_S_S_md_param_4,
	.param .u64 .ptr .align 1 _Z21compute_forces_kernelPdS_S_S_S_S_S_md_param_5,
	.param .u64 .ptr .align 1 _Z21compute_forces_kernelPdS_S_S_S_S_S_md_param_6,
	.param .u64 _Z21compute_forces_kernelPdS_S_S_S_S_S_md_param_7,
	.param .f64 _Z21compute_forces_kernelPdS_S_S_S_S_S_md_param_8
)
{
	.reg .pred 	%p<15>;
	.reg .b32 	%r<22>;
	.reg .b64 	%rd<78>;
	.reg .b64 	%fd<228>;

	ld.param.u64 	%rd30, [_Z21compute_forces_kernelPdS_S_S_S_S_S_md_param_0];
	ld.param.u64 	%rd31, [_Z21compute_forces_kernelPdS_S_S_S_S_S_md_param_1];
	ld.param.u64 	%rd32, [_Z21compute_forces_kernelPdS_S_S_S_S_S_md_param_2];
	ld.param.u64 	%rd33, [_Z21compute_forces_kernelPdS_S_S_S_S_S_md_param_3];
	ld.param.u64 	%rd29, [_Z21compute_forces_kernelPdS_S_S_S_S_S_md_param_7];
	ld.param.f64 	%fd61, [_Z21compute_forces_kernelPdS_S_S_S_S_S_md_param_8];
	cvta.to.global.u64 	%rd1, %rd30;
	cvta.to.global.u64 	%rd2, %rd33;
	cvta.to.global.u64 	%rd3, %rd32;
	cvta.to.global.u64 	%rd4, %rd31;
	mov.u32 	%r10, %ctaid.x;
	mov.u32 	%r11, %ntid.x;
	mul.lo.s32 	%r1, %r10, %r11;
	mov.u32 	%r2, %tid.x;
	add.s32 	%r12, %r1, %r2;
	cvt.s64.s32 	%rd5, %r12;
	setp.le.u64 	%p1, %rd29, %rd5;
	@%p1 bra 	$L__BB2_23;
	shl.b64 	%rd35, %rd5, 3;
	add.s64 	%rd36, %rd4, %rd35;
	ld.global.f64 	%fd1, [%rd36];
	add.s64 	%rd37, %rd3, %rd35;
	ld.global.f64 	%fd2, [%rd37];
	add.s64 	%rd38, %rd2, %rd35;
	ld.global.f64 	%fd3, [%rd38];
	add.s64 	%rd6, %rd1, %rd35;
	and.b64  	%rd7, %rd29, 3;
	setp.lt.u64 	%p2, %rd29, 4;
	mov.f64 	%fd197, 0d0000000000000000;
	mov.b64 	%rd77, 0;
	mov.f64 	%fd196, %fd197;
	mov.f64 	%fd195, %fd197;
	@%p2 bra 	$L__BB2_12;
	cvt.u32.u64 	%r13, %rd5;
	sub.s32 	%r21, 1, %r12;
	add.s32 	%r20, %r13, -1;
	mov.f64 	%fd197, 0d0000000000000000;
	mov.b64 	%rd75, 0;
	mov.u64 	%rd71, %rd1;
	mov.u64 	%rd72, %rd2;
	mov.u64 	%rd73, %rd3;
	mov.u64 	%rd74, %rd4;
$L__BB2_3:
	.pragma "nounroll";
	setp.eq.s32 	%p3, %r20, -1;
	@%p3 bra 	$L__BB2_5;
	ld.global.f64 	%fd65, [%rd74];
	sub.f64 	%fd66, %fd65, %fd1;
	ld.global.f64 	%fd67, [%rd73];
	sub.f64 	%fd68, %fd67, %fd2;
	ld.global.f64 	%fd69, [%rd72];
	sub.f64 	%fd70, %fd69, %fd3;
	mul.f64 	%fd71, %fd68, %fd68;
	fma.rn.f64 	%fd72, %fd66, %fd66, %fd71;
	fma.rn.f64 	%fd73, %fd70, %fd70, %fd72;
	add.f64 	%fd74, %fd73, 0d3FB999999999999A;
	rsqrt.approx.f64 	%fd75, %fd74;
	mul.f64 	%fd76, %fd75, %fd75;
	mul.f64 	%fd77, %fd75, %fd76;
	ld.global.f64 	%fd78, [%rd6];
	mul.f64 	%fd79, %fd61, %fd78;
	ld.global.f64 	%fd80, [%rd71];
	mul.f64 	%fd81, %fd79, %fd80;
	mul.f64 	%fd82, %fd77, %fd81;
	fma.rn.f64 	%fd195, %fd66, %fd82, %fd195;
	fma.rn.f64 	%fd196, %fd68, %fd82, %fd196;
	fma.rn.f64 	%fd197, %fd70, %fd82, %fd197;
$L__BB2_5:
	setp.eq.s32 	%p4, %r21, 0;
	shl.b64 	%rd40, %rd75, 3;
	and.b64  	%rd41, %rd40, 34359738336;
	add.s64 	%rd13, %rd4, %rd41;
	add.s64 	%rd14, %rd3, %rd41;
	add.s64 	%rd15, %rd2, %rd41;
	add.s64 	%rd16, %rd1, %rd41;
	@%p4 bra 	$L__BB2_7;
	ld.global.f64 	%fd83, [%rd13+8];
	sub.f64 	%fd84, %fd83, %fd1;
	ld.global.f64 	%fd85, [%rd14+8];
	sub.f64 	%fd86, %fd85, %fd2;
	ld.global.f64 	%fd87, [%rd15+8];
	sub.f64 	%fd88, %fd87, %fd3;
	mul.f64 	%fd89, %fd86, %fd86;
	fma.rn.f64 	%fd90, %fd84, %fd84, %fd89;
	fma.rn.f64 	%fd91, %fd88, %fd88, %fd90;
	add.f64 	%fd92, %fd91, 0d3FB999999999999A;
	rsqrt.approx.f64 	%fd93, %fd92;
	mul.f64 	%fd94, %fd93, %fd93;
	mul.f64 	%fd95, %fd93, %fd94;
	ld.global.f64 	%fd96, [%rd6];
	mul.f64 	%fd97, %fd61, %fd96;
	ld.global.f64 	%fd98, [%rd16+8];
	mul.f64 	%fd99, %fd97, %fd98;
	mul.f64 	%fd100, %fd95, %fd99;
	fma.rn.f64 	%fd195, %fd84, %fd100, %fd195;
	fma.rn.f64 	%fd196, %fd86, %fd100, %fd196;
	fma.rn.f64 	%fd197, %fd88, %fd100, %fd197;
$L__BB2_7:
	setp.eq.s32 	%p5, %r20, 1;
	@%p5 bra 	$L__BB2_9;
	ld.global.f64 	%fd101, [%rd13+16];
	sub.f64 	%fd102, %fd101, %fd1;
	ld.global.f64 	%fd103, [%rd14+16];
	sub.f64 	%fd104, %fd103, %fd2;
	ld.global.f64 	%fd105, [%rd15+16];
	sub.f64 	%fd106, %fd105, %fd3;
	mul.f64 	%fd107, %fd104, %fd104;
	fma.rn.f64 	%fd108, %fd102, %fd102, %fd107;
	fma.rn.f64 	%fd109, %fd106, %fd106, %fd108;
	add.f64 	%fd110, %fd109, 0d3FB999999999999A;
	rsqrt.approx.f64 	%fd111, %fd110;
	mul.f64 	%fd112, %fd111, %fd111;
	mul.f64 	%fd113, %fd111, %fd112;
	ld.global.f64 	%fd114, [%rd6];
	mul.f64 	%fd115, %fd61, %fd114;
	ld.global.f64 	%fd116, [%rd16+16];
	mul.f64 	%fd117, %fd115, %fd116;
	mul.f64 	%fd118, %fd113, %fd117;
	fma.rn.f64 	%fd195, %fd102, %fd118, %fd195;
	fma.rn.f64 	%fd196, %fd104, %fd118, %fd196;
	fma.rn.f64 	%fd197, %fd106, %fd118, %fd197;
$L__BB2_9:
	setp.eq.s32 	%p6, %r21, -2;
	@%p6 bra 	$L__BB2_11;
	ld.global.f64 	%fd119, [%rd13+24];
	sub.f64 	%fd120, %fd119, %fd1;
	ld.global.f64 	%fd121, [%rd14+24];
	sub.f64 	%fd122, %fd121, %fd2;
	ld.global.f64 	%fd123, [%rd15+24];
	sub.f64 	%fd124, %fd123, %fd3;
	mul.f64 	%fd125, %fd122, %fd122;
	fma.rn.f64 	%fd126, %fd120, %fd120, %fd125;
	fma.rn.f64 	%fd127, %fd124, %fd124, %fd126;
	add.f64 	%fd128, %fd127, 0d3FB999999999999A;
	rsqrt.approx.f64 	%fd129, %fd128;
	mul.f64 	%fd130, %fd129, %fd129;
	mul.f64 	%fd131, %fd129, %fd130;
	ld.global.f64 	%fd132, [%rd6];
	mul.f64 	%fd133, %fd61, %fd132;
	ld.global.f64 	%fd134, [%rd16+24];
	mul.f64 	%fd135, %fd133, %fd134;
	mul.f64 	%fd136, %fd131, %fd135;
	fma.rn.f64 	%fd195, %fd120, %fd136, %fd195;
	fma.rn.f64 	%fd196, %fd122, %fd136, %fd196;
	fma.rn.f64 	%fd197, %fd124, %fd136, %fd197;
$L__BB2_11:
	and.b64  	%rd77, %rd29, -4;
	add.s64 	%rd75, %rd75, 4;
	sub.s64 	%rd42, %rd75, %rd77;
	add.s32 	%r21, %r21, 4;
	add.s32 	%r20, %r20, -4;
	add.s64 	%rd74, %rd74, 32;
	add.s64 	%rd73, %rd73, 32;
	add.s64 	%rd72, %rd72, 32;
	add.s64 	%rd71, %rd71, 32;
	setp.ne.s64 	%p7, %rd42, 0;
	@%p7 bra 	$L__BB2_3;
$L__BB2_12:
	setp.eq.s64 	%p8, %rd7, 0;
	@%p8 bra 	$L__BB2_22;
	setp.eq.s64 	%p9, %rd7, 1;
	@%p9 bra 	$L__BB2_19;
	cvt.u32.u64 	%r15, %rd5;
	cvt.u32.u64 	%r9, %rd77;
	setp.eq.s32 	%p10, %r15, %r9;
	@%p10 bra 	$L__BB2_16;
	shl.b64 	%rd43, %rd77, 3;
	add.s64 	%rd44, %rd4, %rd43;
	ld.global.f64 	%fd138, [%rd44];
	sub.f64 	%fd139, %fd138, %fd1;
	add.s64 	%rd45, %rd3, %rd43;
	ld.global.f64 	%fd140, [%rd45];
	sub.f64 	%fd141, %fd140, %fd2;
	add.s64 	%rd46, %rd2, %rd43;
	ld.global.f64 	%fd142, [%rd46];
	sub.f64 	%fd143, %fd142, %fd3;
	mul.f64 	%fd144, %fd141, %fd141;
	fma.rn.f64 	%fd145, %fd139, %fd139, %fd144;
	fma.rn.f64 	%fd146, %fd143, %fd143, %fd145;
	add.f64 	%fd147, %fd146, 0d3FB999999999999A;
	rsqrt.approx.f64 	%fd148, %fd147;
	mul.f64 	%fd149, %fd148, %fd148;
	mul.f64 	%fd150, %fd148, %fd149;
	ld.global.f64 	%fd151, [%rd6];
	mul.f64 	%fd152, %fd61, %fd151;
	add.s64 	%rd47, %rd1, %rd43;
	ld.global.f64 	%fd153, [%rd47];
	mul.f64 	%fd154, %fd152, %fd153;
	mul.f64 	%fd155, %fd150, %fd154;
	fma.rn.f64 	%fd195, %fd139, %fd155, %fd195;
	fma.rn.f64 	%fd196, %fd141, %fd155, %fd196;
	fma.rn.f64 	%fd197, %fd143, %fd155, %fd197;
$L__BB2_16:
	add.s32 	%r17, %r9, 1;
	setp.eq.s32 	%p11, %r15, %r17;
	@%p11 bra 	$L__BB2_18;
	shl.b64 	%rd48, %rd77, 3;
	and.b64  	%rd49, %rd48, 34359738360;
	add.s64 	%rd50, %rd4, %rd49;
	ld.global.f64 	%fd156, [%rd50+8];
	sub.f64 	%fd157, %fd156, %fd1;
	add.s64 	%rd51, %rd3, %rd49;
	ld.global.f64 	%fd158, [%rd51+8];
	sub.f64 	%fd159, %fd158, %fd2;
	add.s64 	%rd52, %rd2, %rd49;
	ld.global.f64 	%fd160, [%rd52+8];
	sub.f64 	%fd161, %fd160, %fd3;
	mul.f64 	%fd162, %fd159, %fd159;
	fma.rn.f64 	%fd163, %fd157, %fd157, %fd162;
	fma.rn.f64 	%fd164, %fd161, %fd161, %fd163;
	add.f64 	%fd165, %fd164, 0d3FB999999999999A;
	rsqrt.approx.f64 	%fd166, %fd165;
	mul.f64 	%fd167, %fd166, %fd166;
	mul.f64 	%fd168, %fd166, %fd167;
	ld.global.f64 	%fd169, [%rd6];
	mul.f64 	%fd170, %fd61, %fd169;
	add.s64 	%rd53, %rd1, %rd49;
	ld.global.f64 	%fd171, [%rd53+8];
	mul.f64 	%fd172, %fd170, %fd171;
	mul.f64 	%fd173, %fd168, %fd172;
	fma.rn.f64 	%fd195, %fd157, %fd173, %fd195;
	fma.rn.f64 	%fd196, %fd159, %fd173, %fd196;
	fma.rn.f64 	%fd197, %fd161, %fd173, %fd197;
$L__BB2_18:
	add.s64 	%rd54, %rd77, 2;
	and.b64  	%rd77, %rd54, 4294967295;
$L__BB2_19:
	and.b64  	%rd55, %rd29, 1;
	setp.eq.b64 	%p12, %rd55, 1;
	not.pred 	%p13, %p12;
	@%p13 bra 	$L__BB2_22;
	cvt.u32.u64 	%r18, %rd5;
	cvt.u32.u64 	%r19, %rd77;
	setp.eq.s32 	%p14, %r18, %r19;
	@%p14 bra 	$L__BB2_22;
	shl.b64 	%rd56, %rd77, 3;
	add.s64 	%rd57, %rd4, %rd56;
	ld.global.f64 	%fd174, [%rd57];
	sub.f64 	%fd175, %fd174, %fd1;
	add.s64 	%rd58, %rd3, %rd56;
	ld.global.f64 	%fd176, [%rd58];
	sub.f64 	%fd177, %fd176, %fd2;
	add.s64 	%rd59, %rd2, %rd56;
	ld.global.f64 	%fd178, [%rd59];
	sub.f64 	%fd179, %fd178, %fd3;
	mul.f64 	%fd180, %fd177, %fd177;
	fma.rn.f64 	%fd181, %fd175, %fd175, %fd180;
	fma.rn.f64 	%fd182, %fd179, %fd179, %fd181;
	add.f64 	%fd183, %fd182, 0d3FB999999999999A;
	rsqrt.approx.f64 	%fd184, %fd183;
	mul.f64 	%fd185, %fd184, %fd184;
	mul.f64 	%fd186, %fd184, %fd185;
	ld.global.f64 	%fd187, [%rd6];
	mul.f64 	%fd188, %fd61, %fd187;
	add.s64 	%rd60, %rd1, %rd56;
	ld.global.f64 	%fd189, [%rd60];
	mul.f64 	%fd190, %fd188, %fd189;
	mul.f64 	%fd191, %fd186, %fd190;
	fma.rn.f64 	%fd195, %fd175, %fd191, %fd195;
	fma.rn.f64 	%fd196, %fd177, %fd191, %fd196;
	fma.rn.f64 	%fd197, %fd179, %fd191, %fd197;
$L__BB2_22:
	ld.param.u64 	%rd70, [_Z21compute_forces_kernelPdS_S_S_S_S_S_md_param_6];
	ld.param.u64 	%rd69, [_Z21compute_forces_kernelPdS_S_S_S_S_S_md_param_5];
	ld.param.u64 	%rd68, [_Z21compute_forces_kernelPdS_S_S_S_S_S_md_param_4];
	cvta.to.global.u64 	%rd61, %rd68;
	shl.b64 	%rd62, %rd5, 3;
	add.s64 	%rd63, %rd61, %rd62;
	st.global.f64 	[%rd63], %fd195;
	cvta.to.global.u64 	%rd64, %rd69;
	add.s64 	%rd65, %rd64, %rd62;
	st.global.f64 	[%rd65], %fd196;
	cvta.to.global.u64 	%rd66, %rd70;
	add.s64 	%rd67, %rd66, %rd62;
	st.global.f64 	[%rd67], %fd197;
$L__BB2_23:
	ret;

}


// ===== COMPILED SASS (sm_100) =====

	.target	sm_100

	.elftype	@"ET_EXEC"


//--------------------- .note.nv.tkinfo           --------------------------
	.section	.note.nv.tkinfo,"",@"SHT_NOTE"
	.sectionflags	@"SHF_NOTE_NV_TKINFO"
	.tkinfo
        /*0018*/ 	.word	0x00000002
        /*0030*/ 	.string	""
        /*0030*/ 	.string	"ptxas"
        /*0030*/ 	.string	"Cuda compilation tools, release 13.0, V13.0.88"
        /*0030*/ 	.string	"Build cuda_13.0.r13.0/compiler.36424714_0"
        /*0030*/ 	.string	"-arch sm_100 -m 64 "



//--------------------- .note.nv.cuinfo           --------------------------
	.section	.note.nv.cuinfo,"",@"SHT_NOTE"
	.sectionflags	@"SHF_NOTE_NV_CUINFO"
        /*0018*/ 	.short	0x0002
        /*001a*/ 	.short	0x0064
        /*001c*/ 	.short	0x0082
	.zero		2


//--------------------- .nv.info                  --------------------------
	.section	.nv.info,"",@"SHT_CUDA_INFO"
	.align	4


	//----- nvinfo : EIATTR_REGCOUNT
	.align		4
        /*0000*/ 	.byte	0x04, 0x2f
        /*0002*/ 	.short	(.L_1 - .L_0)
	.align		4
.L_0:
        /*0004*/ 	.word	index@(_Z23update_particles_kernelPdS_S_S_S_S_S_S_S_S_md)
        /*0008*/ 	.word	0x0000001f


	//----- nvinfo : EIATTR_FRAME_SIZE
	.align		4
.L_1:
        /*000c*/ 	.byte	0x04, 0x11
        /*000e*/ 	.short	(.L_3 - .L_2)
	.align		4
.L_2:
        /*0010*/ 	.word	index@($__internal_1_$__cuda_sm20_div_rn_f64_full)
        /*0014*/ 	.word	0x00000000


	//----- nvinfo : EIATTR_FRAME_SIZE
	.align		4
.L_3:
        /*0018*/ 	.byte	0x04, 0x11
        /*001a*/ 	.short	(.L_5 - .L_4)
	.align		4
.L_4:
        /*001c*/ 	.word	index@(_Z23update_particles_kernelPdS_S_S_S_S_S_S_S_S_md)
        /*0020*/ 	.word	0x00000000


	//----- nvinfo : EIATTR_REGCOUNT
	.align		4
.L_5:
        /*0024*/ 	.byte	0x04, 0x2f
        /*0026*/ 	.short	(.L_7 - .L_6)
	.align		4
.L_6:
        /*0028*/ 	.word	index@(_Z19reset_forces_kernelPdS_S_m)
        /*002c*/ 	.word	0x0000000a


	//----- nvinfo : EIATTR_FRAME_SIZE
	.align		4
.L_7:
        /*0030*/ 	.byte	0x04, 0x11
        /*0032*/ 	.short	(.L_9 - .L_8)
	.align		4
.L_8:
        /*0034*/ 	.word	index@(_Z19reset_forces_kernelPdS_S_m)
        /*0038*/ 	.word	0x00000000


	//----- nvinfo : EIATTR_REGCOUNT
	.align		4
.L_9:
        /*003c*/ 	.byte	0x04, 0x2f
        /*003e*/ 	.short	(.L_11 - .L_10)
	.align		4
.L_10:
        /*0040*/ 	.word	index@(_Z21compute_forces_kernelPdS_S_S_S_S_S_md)
        /*0044*/ 	.word	0x0000002e


	//----- nvinfo : EIATTR_FRAME_SIZE
	.align		4
.L_11:
        /*0048*/ 	.byte	0x04, 0x11
        /*004a*/ 	.short	(.L_13 - .L_12)
	.align		4
.L_12:
        /*004c*/ 	.word	index@($__internal_0_$__cuda_sm20_drsqrt_f64_slowpath_v2)
        /*0050*/ 	.word	0x00000000


	//----- nvinfo : EIATTR_FRAME_SIZE
	.align		4
.L_13:
        /*0054*/ 	.byte	0x04, 0x11
        /*0056*/ 	.short	(.L_15 - .L_14)
	.align		4
.L_14:
        /*0058*/ 	.word	index@(_Z21compute_forces_kernelPdS_S_S_S_S_S_md)
        /*005c*/ 	.word	0x00000000


	//----- nvinfo : EIATTR_MIN_STACK_SIZE
	.align		4
.L_15:
        /*0060*/ 	.byte	0x04, 0x12
        /*0062*/ 	.short	(.L_17 - .L_16)
	.align		4
.L_16:
        /*0064*/ 	.word	index@(_Z21compute_forces_kernelPdS_S_S_S_S_S_md)
        /*0068*/ 	.word	0x00000000


	//----- nvinfo : EIATTR_MIN_STACK_SIZE
	.align		4
.L_17:
        /*006c*/ 	.byte	0x04, 0x12
        /*006e*/ 	.short	(.L_19 - .L_18)
	.align		4
.L_18:
        /*0070*/ 	.word	index@(_Z19reset_forces_kernelPdS_S_m)
        /*0074*/ 	.word	0x00000000


	//----- nvinfo : EIATTR_MIN_STACK_SIZE
	.align		4
.L_19:
        /*0078*/ 	.byte	0x04, 0x12
        /*007a*/ 	.short	(.L_21 - .L_20)
	.align		4
.L_20:
        /*007c*/ 	.word	index@(_Z23update_particles_kernelPdS_S_S_S_S_S_S_S_S_md)
        /*0080*/ 	.word	0x00000000
.L_21:


//--------------------- .nv.compat                --------------------------
	.section	.nv.compat,"",@"SHT_CUDA_COMPAT_INFO"
	.align	4
        /*0000*/ 	.byte	0x02, 0x09, 0x00, 0x00, 0x02, 0x02, 0x01, 0x00, 0x02, 0x05, 0x05, 0x00, 0x03, 0x07, 0x01, 0x01
        /*0010*/ 	.byte	0x02, 0x03, 0x00, 0x00, 0x02, 0x06, 0x01, 0x00, 0x04, 0x0b, 0x08, 0x00, 0x01, 0x00, 0x00, 0x00
        /*0020*/ 	.byte	0x00, 0x00, 0x00, 0x00


//--------------------- .nv.info._Z21compute_forces_kernelPdS_S_S_S_S_S_md --------------------------
	.section	.nv.info._Z21compute_forces_kernelPdS_S_S_S_S_S_md,"",@"SHT_CUDA_INFO"
	.sectionflags	@""
	.align	4


	//----- nvinfo : EIATTR_CUDA_API_VERSION
	.align		4
        /*0000*/ 	.byte	0x04, 0x37
        /*0002*/ 	.short	(.L_23 - .L_22)
.L_22:
        /*0004*/ 	.word	0x00000082


	//----- nvinfo : EIATTR_KPARAM_INFO
	.align		4
.L_23:
        /*0008*/ 	.byte	0x04, 0x17
        /*000a*/ 	.short	(.L_25 - .L_24)
.L_24:
        /*000c*/ 	.word	0x00000000
        /*0010*/ 	.short	0x0008
        /*0012*/ 	.short	0x0040
        /*0014*/ 	.byte	0x00, 0xf0, 0x21, 0x00


	//----- nvinfo : EIATTR_KPARAM_INFO
	.align		4
.L_25:
        /*0018*/ 	.byte	0x04, 0x17
        /*001a*/ 	.short	(.L_27 - .L_26)
.L_26:
        /*001c*/ 	.word	0x00000000
        /*0020*/ 	.short	0x0007
        /*0022*/ 	.short	0x0038
        /*0024*/ 	.byte	0x00, 0xf0, 0x21, 0x00


	//----- nvinfo : EIATTR_KPARAM_INFO
	.align		4
.L_27:
        /*0028*/ 	.byte	0x04, 0x17
        /*002a*/ 	.short	(.L_29 - .L_28)
.L_28:
        /*002c*/ 	.word	0x00000000
        /*0030*/ 	.short	0x0006
        /*0032*/ 	.short	0x0030
        /*0034*/ 	.byte	0x00, 0xf5, 0x21, 0x00


	//----- nvinfo : EIATTR_KPARAM_INFO
	.align		4
.L_29:
        /*0038*/ 	.byte	0x04, 0x17
        /*003a*/ 	.short	(.L_31 - .L_30)
.L_30:
        /*003c*/ 	.word	0x00000000
        /*0040*/ 	.short	0x0005
        /*0042*/ 	.short	0x0028
        /*0044*/ 	.byte	0x00, 0xf5, 0x21, 0x00


	//----- nvinfo : EIATTR_KPARAM_INFO
	.align		4
.L_31:
        /*0048*/ 	.byte	0x04, 0x17
        /*004a*/ 	.short	(.L_33 - .L_32)
.L_32:
        /*004c*/ 	.word	0x00000000
        /*0050*/ 	.short	0x0004
        /*0052*/ 	.short	0x0020
        /*0054*/ 	.byte	0x00, 0xf5, 0x21, 0x00


	//----- nvinfo : EIATTR_KPARAM_INFO
	.align		4
.L_33:
        /*0058*/ 	.byte	0x04, 0x17
        /*005a*/ 	.short	(.L_35 - .L_34)
.L_34:
        /*005c*/ 	.word	0x00000000
        /*0060*/ 	.short	0x0003
        /*0062*/ 	.short	0x0018
        /*0064*/ 	.byte	0x00, 0xf5, 0x21, 0x00


	//----- nvinfo : EIATTR_KPARAM_INFO
	.align		4
.L_35:
        /*0068*/ 	.byte	0x04, 0x17
        /*006a*/ 	.short	(.L_37 - .L_36)
.L_36:
        /*006c*/ 	.word	0x00000000
        /*0070*/ 	.short	0x0002
        /*0072*/ 	.short	0x0010
        /*0074*/ 	.byte	0x00, 0xf5, 0x21, 0x00


	//----- nvinfo : EIATTR_KPARAM_INFO
	.align		4
.L_37:
        /*0078*/ 	.byte	0x04, 0x17
        /*007a*/ 	.short	(.L_39 - .L_38)
.L_38:
        /*007c*/ 	.word	0x00000000
        /*0080*/ 	.short	0x0001
        /*0082*/ 	.short	0x0008
        /*0084*/ 	.byte	0x00, 0xf5, 0x21, 0x00


	//----- nvinfo : EIATTR_KPARAM_INFO
	.align		4
.L_39:
        /*0088*/ 	.byte	0x04, 0x17
        /*008a*/ 	.short	(.L_41 - .L_40)
.L_40:
        /*008c*/ 	.word	0x00000000
        /*0090*/ 	.short	0x0000
        /*0092*/ 	.short	0x0000
        /*0094*/ 	.byte	0x00, 0xf5, 0x21, 0x00


	//----- nvinfo : EIATTR_SPARSE_MMA_MASK
	.align		4
.L_41:
        /*0098*/ 	.byte	0x03, 0x50
        /*009a*/ 	.short	0x0000


	//----- nvinfo : EIATTR_MAXREG_COUNT
	.align		4
        /*009c*/ 	.byte	0x03, 0x1b
        /*009e*/ 	.short	0x00ff


	//----- nvinfo : EIATTR_MERCURY_ISA_VERSION
	.align		4
        /*00a0*/ 	.byte	0x03, 0x5f
        /*00a2*/ 	.short	0x0101


	//----- nvinfo : EIATTR_VRC_CTA_INIT_COUNT
	.align		4
        /*00a4*/ 	.byte	0x02, 0x4a
	.zero		1
	.zero		1


	//----- nvinfo : EIATTR_EXIT_INSTR_OFFSETS
	.align		4
        /*00a8*/ 	.byte	0x04, 0x1c
        /*00aa*/ 	.short	(.L_43 - .L_42)


	//   ....[0]....
.L_42:
        /*00ac*/ 	.word	0x00000090


	//   ....[1]....
        /*00b0*/ 	.word	0x00001cc0


	//----- nvinfo : EIATTR_CRS_STACK_SIZE
	.align		4
.L_43:
        /*00b4*/ 	.byte	0x04, 0x1e
        /*00b6*/ 	.short	(.L_45 - .L_44)
.L_44:
        /*00b8*/ 	.word	0x00000000


	//----- nvinfo : EIATTR_CBANK_PARAM_SIZE
	.align		4
.L_45:
        /*00bc*/ 	.byte	0x03, 0x19
        /*00be*/ 	.short	0x0048


	//----- nvinfo : EIATTR_PARAM_CBANK
	.align		4
        /*00c0*/ 	.byte	0x04, 0x0a
        /*00c2*/ 	.short	(.L_47 - .L_46)
	.align		4
.L_46:
        /*00c4*/ 	.word	index@(.nv.constant0._Z21compute_forces_kernelPdS_S_S_S_S_S_md)
        /*00c8*/ 	.short	0x0380
        /*00ca*/ 	.short	0x0048


	//----- nvinfo : EIATTR_SW_WAR
	.align		4
.L_47:
        /*00cc*/ 	.byte	0x04, 0x36
        /*00ce*/ 	.short	(.L_49 - .L_48)
.L_48:
        /*00d0*/ 	.word	0x00000008
.L_49:


//--------------------- .nv.info._Z19reset_forces_kernelPdS_S_m --------------------------
	.section	.nv.info._Z19reset_forces_kernelPdS_S_m,"",@"SHT_CUDA_INFO"
	.sectionflags	@""
	.align	4


	//----- nvinfo : EIATTR_CUDA_API_VERSION
	.align		4
        /*0000*/ 	.byte	0x04, 0x37
        /*0002*/ 	.short	(.L_51 - .L_50)
.L_50:
        /*0004*/ 	.word	0x00000082


	//----- nvinfo : EIATTR_KPARAM_INFO
	.align		4
.L_51:
        /*0008*/ 	.byte	0x04, 0x17
        /*000a*/ 	.short	(.L_53 - .L_52)
.L_52:
        /*000c*/ 	.word	0x00000000
        /*0010*/ 	.short	0x0003
        /*0012*/ 	.short	0x0018
        /*0014*/ 	.byte	0x00, 0xf0, 0x21, 0x00


	//----- nvinfo : EIATTR_KPARAM_INFO
	.align		4
.L_53:
        /*0018*/ 	.byte	0x04, 0x17
        /*001a*/ 	.short	(.L_55 - .L_54)
.L_54:
        /*001c*/ 	.word	0x00000000
        /*0020*/ 	.short	0x0002
        /*0022*/ 	.short	0x0010
        /*0024*/ 	.byte	0x00, 0xf5, 0x21, 0x00


	//----- nvinfo : EIATTR_KPARAM_INFO
	.align		4
.L_55:
        /*0028*/ 	.byte	0x04, 0x17
        /*002a*/ 	.short	(.L_57 - .L_56)
.L_56:
        /*002c*/ 	.word	0x00000000
        /*0030*/ 	.short	0x0001
        /*0032*/ 	.short	0x0008
        /*0034*/ 	.byte	0x00, 0xf5, 0x21, 0x00


	//----- nvinfo : EIATTR_KPARAM_INFO
	.align		4
.L_57:
        /*0038*/ 	.byte	0x04, 0x17
        /*003a*/ 	.short	(.L_59 - .L_58)
.L_58:
        /*003c*/ 	.word	0x00000000
        /*0040*/ 	.short	0x0000
        /*0042*/ 	.short	0x0000
        /*0044*/ 	.byte	0x00, 0xf5, 0x21, 0x00


	//----- nvinfo : EIATTR_SPARSE_MMA_MASK
	.align		4
.L_59:
        /*0048*/ 	.byte	0x03, 0x50
        /*004a*/ 	.short	0x0000


	//----- nvinfo : EIATTR_MAXREG_COUNT
	.align		4
        /*004c*/ 	.byte	0x03, 0x1b
        /*004e*/ 	.short	0x00ff


	//----- nvinfo : EIATTR_MERCURY_ISA_VERSION
	.align		4
        /*0050*/ 	.byte	0x03, 0x5f
        /*0052*/ 	.short	0x0101


	//----- nvinfo : EIATTR_VRC_CTA_INIT_COUNT
	.align		4
        /*0054*/ 	.byte	0x02, 0x4a
	.zero		1
	.zero		1


	//----- nvinfo : EIATTR_EXIT_INSTR_OFFSETS
	.align		4
        /*0058*/ 	.byte	0x04, 0x1c
        /*005a*/ 	.short	(.L_61 - .L_60)


	//   ....[0]....
.L_60:
        /*005c*/ 	.word	0x00000090


	//   ....[1]....
        /*0060*/ 	.word	0x00000180


	//----- nvinfo : EIATTR_CBANK_PARAM_SIZE
	.align		4
.L_61:
        /*0064*/ 	.byte	0x03, 0x19
        /*0066*/ 	.short	0x0020


	//----- nvinfo : EIATTR_PARAM_CBANK
	.align		4
        /*0068*/ 	.byte	0x04, 0x0a
        /*006a*/ 	.short	(.L_63 - .L_62)
	.align		4
.L_62:
        /*006c*/ 	.word	index@(.nv.constant0._Z19reset_forces_kernelPdS_S_m)
        /*0070*/ 	.short	0x0380
        /*0072*/ 	.short	0x0020


	//----- nvinfo : EIATTR_SW_WAR
	.align		4
.L_63:
        /*0074*/ 	.byte	0x04, 0x36
        /*0076*/ 	.short	(.L_65 - .L_64)
.L_64:
        /*0078*/ 	.word	0x00000008
.L_65:


//--------------------- .nv.info._Z23update_particles_kernelPdS_S_S_S_S_S_S_S_S_md --------------------------
	.section	.nv.info._Z23update_particles_kernelPdS_S_S_S_S_S_S_S_S_md,"",@"SHT_CUDA_INFO"
	.sectionflags	@""
	.align	4


	//----- nvinfo : EIATTR_CUDA_API_VERSION
	.align		4
        /*0000*/ 	.byte	0x04, 0x37
        /*0002*/ 	.short	(.L_67 - .L_66)
.L_66:
        /*0004*/ 	.word	0x00000082


	//----- nvinfo : EIATTR_KPARAM_INFO
	.align		4
.L_67:
        /*0008*/ 	.byte	0x04, 0x17
        /*000a*/ 	.short	(.L_69 - .L_68)
.L_68:
        /*000c*/ 	.word	0x00000000
        /*0010*/ 	.short	0x000b
        /*0012*/ 	.short	0x0058
        /*0014*/ 	.byte	0x00, 0xf0, 0x21, 0x00


	//----- nvinfo : EIATTR_KPARAM_INFO
	.align		4
.L_69:
        /*0018*/ 	.byte	0x04, 0x17
        /*001a*/ 	.short	(.L_71 - .L_70)
.L_70:
        /*001c*/ 	.word	0x00000000
        /*0020*/ 	.short	0x000a
        /*0022*/ 	.short	0x0050
        /*0024*/ 	.byte	0x00, 0xf0, 0x21, 0x00


	//----- nvinfo : EIATTR_KPARAM_INFO
	.align		4
.L_71:
        /*0028*/ 	.byte	0x04, 0x17
        /*002a*/ 	.short	(.L_73 - .L_72)
.L_72:
        /*002c*/ 	.word	0x00000000
        /*0030*/ 	.short	0x0009
        /*0032*/ 	.short	0x0048
        /*0034*/ 	.byte	0x00, 0xf5, 0x21, 0x00


	//----- nvinfo : EIATTR_KPARAM_INFO
	.align		4
.L_73:
        /*0038*/ 	.byte	0x04, 0x17
        /*003a*/ 	.short	(.L_75 - .L_74)
.L_74:
        /*003c*/ 	.word	0x00000000
        /*0040*/ 	.short	0x0008
        /*0042*/ 	.short	0x0040
        /*0044*/ 	.byte	0x00, 0xf5, 0x21, 0x00


	//----- nvinfo : EIATTR_KPARAM_INFO
	.align		4
.L_75:
        /*0048*/ 	.byte	0x04, 0x17
        /*004a*/ 	.short	(.L_77 - .L_76)
.L_76:
        /*004c*/ 	.word	0x00000000
        /*0050*/ 	.short	0x0007
        /*0052*/ 	.short	0x0038
        /*0054*/ 	.byte	0x00, 0xf5, 0x21, 0x00


	//----- nvinfo : EIATTR_KPARAM_INFO
	.align		4
.L_77:
        /*0058*/ 	.byte	0x04, 0x17
        /*005a*/ 	.short	(.L_79 - .L_78)
.L_78:
        /*005c*/ 	.word	0x00000000
        /*0060*/ 	.short	0x0006
        /*0062*/ 	.short	0x0030
        /*0064*/ 	.byte	0x00, 0xf5, 0x21, 0x00


	//----- nvinfo : EIATTR_KPARAM_INFO
	.align		4
.L_79:
        /*0068*/ 	.byte	0x04, 0x17
        /*006a*/ 	.short	(.L_81 - .L_80)
.L_80:
        /*006c*/ 	.word	0x00000000
        /*0070*/ 	.short	0x0005
        /*0072*/ 	.short	0x0028
        /*0074*/ 	.byte	0x00, 0xf5, 0x21, 0x00


	//----- nvinfo : EIATTR_KPARAM_INFO
	.align		4
.L_81:
        /*0078*/ 	.byte	0x04, 0x17
        /*007a*/ 	.short	(.L_83 - .L_82)
.L_82:
        /*007c*/ 	.word	0x00000000
        /*0080*/ 	.short	0x0004
        /*0082*/ 	.short	0x0020
        /*0084*/ 	.byte	0x00, 0xf5, 0x21, 0x00


	//----- nvinfo : EIATTR_KPARAM_INFO
	.align		4
.L_83:
        /*0088*/ 	.byte	0x04, 0x17
        /*008a*/ 	.short	(.L_85 - .L_84)
.L_84:
        /*008c*/ 	.word	0x00000000
        /*0090*/ 	.short	0x0003
        /*0092*/ 	.short	0x0018
        /*0094*/ 	.byte	0x00, 0xf5, 0x21, 0x00


	//----- nvinfo : EIATTR_KPARAM_INFO
	.align		4
.L_85:
        /*0098*/ 	.byte	0x04, 0x17
        /*009a*/ 	.short	(.L_87 - .L_86)
.L_86:
        /*009c*/ 	.word	0x00000000
        /*00a0*/ 	.short	0x0002
        /*00a2*/ 	.short	0x0010
        /*00a4*/ 	.byte	0x00, 0xf5, 0x21, 0x00


	//----- nvinfo : EIATTR_KPARAM_INFO
	.align		4
.L_87:
        /*00a8*/ 	.byte	0x04, 0x17
        /*00aa*/ 	.short	(.L_89 - .L_88)
.L_88:
        /*00ac*/ 	.word	0x00000000
        /*00b0*/ 	.short	0x0001
        /*00b2*/ 	.short	0x0008
        /*00b4*/ 	.byte	0x00, 0xf5, 0x21, 0x00


	//----- nvinfo : EIATTR_KPARAM_INFO
	.align		4
.L_89:
        /*00b8*/ 	.byte	0x04, 0x17
        /*00ba*/ 	.short	(.L_91 - .L_90)
.L_90:
        /*00bc*/ 	.word	0x00000000
        /*00c0*/ 	.short	0x0000
        /*00c2*/ 	.short	0x0000
        /*00c4*/ 	.byte	0x00, 0xf5, 0x21, 0x00


	//----- nvinfo : EIATTR_SPARSE_MMA_MASK
	.align		4
.L_91:
        /*00c8*/ 	.byte	0x03, 0x50
        /*00ca*/ 	.short	0x0000


	//----- nvinfo : EIATTR_MAXREG_COUNT
	.align		4
        /*00cc*/ 	.byte	0x03, 0x1b
        /*00ce*/ 	.short	0x00ff


	//----- nvinfo : EIATTR_MERCURY_ISA_VERSION
	.align		4
        /*00d0*/ 	.byte	0x03, 0x5f
        /*00d2*/ 	.short	0x0101


	//----- nvinfo : EIATTR_VRC_CTA_INIT_COUNT
	.align		4
        /*00d4*/ 	.byte	0x02, 0x4a
	.zero		1
	.zero		1


	//----- nvinfo : EIATTR_EXIT_INSTR_OFFSETS
	.align		4
        /*00d8*/ 	.byte	0x04, 0x1c
        /*00da*/ 	.short	(.L_93 - .L_92)


	//   ....[0]....
.L_92:
        /*00dc*/ 	.word	0x00000090


	//   ....[1]....
        /*00e0*/ 	.word	0x000008e0


	//----- nvinfo : EIATTR_CRS_STACK_SIZE
	.align		4
.L_93:
        /*00e4*/ 	.byte	0x04, 0x1e
        /*00e6*/ 	.short	(.L_95 - .L_94)
.L_94:
        /*00e8*/ 	.word	0x00000000


	//----- nvinfo : EIATTR_CBANK_PARAM_SIZE
	.align		4
.L_95:
        /*00ec*/ 	.byte	0x03, 0x19
        /*00ee*/ 	.short	0x0060


	//----- nvinfo : EIATTR_PARAM_CBANK
	.align		4
        /*00f0*/ 	.byte	0x04, 0x0a
        /*00f2*/ 	.short	(.L_97 - .L_96)
	.align		4
.L_96:
        /*00f4*/ 	.word	index@(.nv.constant0._Z23update_particles_kernelPdS_S_S_S_S_S_S_S_S_md)
        /*00f8*/ 	.short	0x0380
        /*00fa*/ 	.short	0x0060


	//----- nvinfo : EIATTR_SW_WAR
	.align		4
.L_97:
        /*00fc*/ 	.byte	0x04, 0x36
        /*00fe*/ 	.short	(.L_99 - .L_98)
.L_98:
        /*0100*/ 	.word	0x00000008
.L_99:


//--------------------- .nv.callgraph             --------------------------
	.section	.nv.callgraph,"",@"SHT_CUDA_CALLGRAPH"
	.align	4
	.sectionentsize	8
	.align		4
        /*0000*/ 	.word	0x00000000
	.align		4
        /*0004*/ 	.word	0xffffffff
	.align		4
        /*0008*/ 	.word	0x00000000
	.align		4
        /*000c*/ 	.word	0xfffffffe
	.align		4
        /*0010*/ 	.word	0x00000000
	.align		4
        /*0014*/ 	.word	0xfffffffd
	.align		4
        /*0018*/ 	.word	0x00000000
	.align		4
        /*001c*/ 	.word	0xfffffffc


//--------------------- .text._Z21compute_forces_kernelPdS_S_S_S_S_S_md --------------------------
	.section	.text._Z21compute_forces_kernelPdS_S_S_S_S_S_md,"ax",@progbits
	.align	128
        .global         _Z21compute_forces_kernelPdS_S_S_S_S_S_md
        .type           _Z21compute_forces_kernelPdS_S_S_S_S_S_md,@function
        .size           _Z21compute_forces_kernelPdS_S_S_S_S_S_md,(.L_x_49 - _Z21compute_forces_kernelPdS_S_S_S_S_S_md)
        .other          _Z21compute_forces_kernelPdS_S_S_S_S_S_md,@"STO_CUDA_ENTRY STV_DEFAULT"
_Z21compute_forces_kernelPdS_S_S_S_S_S_md:
.text._Z21compute_forces_kernelPdS_S_S_S_S_S_md:
[----:B------:R-:W-:Y:S01]  /*0000*/  LDC R1, c[0x0][0x37c] ;  /* 0x0000df00ff017b82 */ /* 0x000fe20000000800 */
[----:B------:R-:W0:Y:S07]  /*0010*/  S2R R3, SR_TID.X ;  /* 0x0000000000037919 */ /* 0x000e2e0000002100 */
[----:B------:R-:W0:Y:S01]  /*0020*/  S2UR UR4, SR_CTAID.X ;  /* 0x00000000000479c3 */ /* 0x000e220000002500 */
[----:B------:R-:W1:Y:S07]  /*0030*/  LDCU.64 UR6, c[0x0][0x3b8] ;  /* 0x00007700ff0677ac */ /* 0x000e6e0008000a00 */
[----:B------:R-:W0:Y:S02]  /*0040*/  LDC R4, c[0x0][0x360] ;  /* 0x0000d800ff047b82 */ /* 0x000e240000000800 */
[----:B0-----:R-:W-:-:S05]  /*0050*/  IMAD R4, R4, UR4, R3 ;  /* 0x0000000404047c24 */ /* 0x001fca000f8e0203 */
[----:B-1----:R-:W-:Y:S02]  /*0060*/  ISETP.GE.U32.AND P0, PT, R4, UR6, PT ;  /* 0x0000000604007c0c */ /* 0x002fe4000bf06070 */
[----:B------:R-:W-:-:S04]  /*0070*/  SHF.R.S32.HI R3, RZ, 0x1f, R4 ;  /* 0x0000001fff037819 */ /* 0x000fc80000011404 */
[----:B------:R-:W-:-:S13]  /*0080*/  ISETP.GE.U32.AND.EX P0, PT, R3, UR7, PT, P0 ;  /* 0x0000000703007c0c */ /* 0x000fda000bf06100 */
[----:B------:R-:W-:Y:S05]  /*0090*/  @P0 EXIT ;  /* 0x000000000000094d */ /* 0x000fea0003800000 */
[----:B------:R-:W0:Y:S01]  /*00a0*/  LDCU.128 UR16, c[0x0][0x380] ;  /* 0x00007000ff1077ac */ /* 0x000e220008000c00 */
[C---:B------:R-:W-:Y:S01]  /*00b0*/  IMAD.SHL.U32 R14, R4.reuse, 0x8, RZ ;  /* 0x00000008040e7824 */ /* 0x040fe200078e00ff */
[----:B------:R-:W-:Y:S01]  /*00c0*/  SHF.L.U64.HI R0, R4, 0x3, R3 ;  /* 0x0000000304007819 */ /* 0x000fe20000010203 */
[----:B------:R-:W1:Y:S01]  /*00d0*/  LDCU.128 UR12, c[0x0][0x390] ;  /* 0x00007200ff0c77ac */ /* 0x000e620008000c00 */
[----:B------:R-:W2:Y:S02]  /*00e0*/  LDCU.64 UR10, c[0x0][0x358] ;  /* 0x00006b00ff0a77ac */ /* 0x000ea40008000a00 */
[C---:B0-----:R-:W-:Y:S02]  /*00f0*/  IADD3 R8, P0, PT, R14.reuse, UR18, RZ ;  /* 0x000000120e087c10 */ /* 0x041fe4000ff1e0ff */
[C---:B-1----:R-:W-:Y:S02]  /*0100*/  IADD3 R10, P1, PT, R14.reuse, UR12, RZ ;  /* 0x0000000c0e0a7c10 */ /* 0x042fe4000ff3e0ff */
[----:B------:R-:W-:-:S02]  /*0110*/  IADD3 R12, P2, PT, R14, UR14, RZ ;  /* 0x0000000e0e0c7c10 */ /* 0x000fc4000ff5e0ff */
[C---:B------:R-:W-:Y:S02]  /*0120*/  IADD3.X R9, PT, PT, R0.reuse, UR19, RZ, P0, !PT ;  /* 0x0000001300097c10 */ /* 0x040fe400087fe4ff */
[C---:B------:R-:W-:Y:S02]  /*0130*/  IADD3.X R11, PT, PT, R0.reuse, UR13, RZ, P1, !PT ;  /* 0x0000000d000b7c10 */ /* 0x040fe40008ffe4ff */
[----:B------:R-:W-:Y:S02]  /*0140*/  IADD3.X R13, PT, PT, R0, UR15, RZ, P2, !PT ;  /* 0x0000000f000d7c10 */ /* 0x000fe400097fe4ff */
[----:B--2---:R-:W5:Y:S04]  /*0150*/  LDG.E.64 R8, desc[UR10][R8.64] ;  /* 0x0000000a08087981 */ /* 0x004f68000c1e1b00 */
[----:B------:R-:W5:Y:S04]  /*0160*/  LDG.E.64 R10, desc[UR10][R10.64] ;  /* 0x0000000a0a0a7981 */ /* 0x000f68000c1e1b00 */
[----:B------:R-:W5:Y:S01]  /*0170*/  LDG.E.64 R12, desc[UR10][R12.64] ;  /* 0x0000000a0c0c7981 */ /* 0x000f62000c1e1b00 */
[----:B------:R-:W-:Y:S01]  /*0180*/  UISETP.GE.U32.AND UP0, UPT, UR6, 0x4, UPT ;  /* 0x000000040600788c */ /* 0x000fe2000bf06070 */
[----:B------:R-:W-:Y:S01]  /*0190*/  IADD3 R14, P0, PT, R14, UR16, RZ ;  /* 0x000000100e0e7c10 */ /* 0x000fe2000ff1e0ff */
[----:B------:R-:W-:Y:S01]  /*01a0*/  IMAD.MOV.U32 R5, RZ, RZ, RZ ;  /* 0x000000ffff057224 */ /* 0x000fe200078e00ff */
[----:B------:R-:W-:Y:S01]  /*01b0*/  CS2R R16, SRZ ;  /* 0x0000000000107805 */ /* 0x000fe2000001ff00 */
[----:B------:R-:W-:Y:S01]  /*01c0*/  UISETP.GE.U32.AND.EX UP0, UPT, UR7, URZ, UPT, UP0 ;  /* 0x000000ff0700728c */ /* 0x000fe2000bf06100 */
[----:B------:R-:W-:Y:S01]  /*01d0*/  IADD3.X R15, PT, PT, R0, UR17, RZ, P0, !PT ;  /* 0x00000011000f7c10 */ /* 0x000fe200087fe4ff */
[----:B------:R-:W-:Y:S01]  /*01e0*/  IMAD.MOV.U32 R0, RZ, RZ, RZ ;  /* 0x000000ffff007224 */ /* 0x000fe200078e00ff */
[----:B------:R-:W-:-:S02]  /*01f0*/  CS2R R18, SRZ ;  /* 0x0000000000127805 */ /* 0x000fc4000001ff00 */
[----:B------:R-:W-:Y:S01]  /*0200*/  CS2R R20, SRZ ;  /* 0x0000000000147805 */ /* 0x000fe2000001ff00 */
[----:B------:R-:W-:-:S03]  /*0210*/  ULOP3.LUT UR6, UR6, 0x3, URZ, 0xc0, !UPT ;  /* 0x0000000306067892 */ /* 0x000fc6000f8ec0ff */
[----:B------:R-:W-:Y:S09]  /*0220*/  BRA.U !UP0, `(.L_x_0) ;  /* 0x0000000d08947547 */ /* 0x000ff2000b800000 */
[C---:B------:R-:W-:Y:S01]  /*0230*/  IADD3 R2, PT, PT, -R4.reuse, 0x1, RZ ;  /* 0x0000000104027810 */ /* 0x040fe20007ffe1ff */
[----:B------:R-:W-:Y:S01]  /*0240*/  VIADD R0, R4, 0xffffffff ;  /* 0xffffffff04007836 */ /* 0x000fe20000000000 */
[----:B------:R-:W-:Y:S01]  /*0250*/  CS2R R16, SRZ ;  /* 0x0000000000107805 */ /* 0x000fe2000001ff00 */
[----:B------:R-:W0:Y:S01]  /*0260*/  LDCU.64 UR34, c[0x0][0x3c0] ;  /* 0x00007800ff2277ac */ /* 0x000e220008000a00 */
[----:B------:R-:W1:Y:S01]  /*0270*/  LDCU.64 UR26, c[0x0][0x380] ;  /* 0x00007000ff1a77ac */ /* 0x000e620008000a00 */
[----:B------:R-:W2:Y:S01]  /*0280*/  LDCU.64 UR24, c[0x0][0x398] ;  /* 0x00007300ff1877ac */ /* 0x000ea20008000a00 */
[----:B------:R-:W3:Y:S01]  /*0290*/  LDCU.64 UR22, c[0x0][0x390] ;  /* 0x00007200ff1677ac */ /* 0x000ee20008000a00 */
[----:B------:R-:W4:Y:S01]  /*02a0*/  LDCU.64 UR20, c[0x0][0x388] ;  /* 0x00007100ff1477ac */ /* 0x000f220008000a00 */
[----:B------:R-:W0:Y:S01]  /*02b0*/  LDCU.128 UR12, c[0x0][0x390] ;  /* 0x00007200ff0c77ac */ /* 0x000e220008000c00 */
[----:B------:R-:W0:Y:S01]  /*02c0*/  LDCU.128 UR16, c[0x0][0x380] ;  /* 0x00007000ff1077ac */ /* 0x000e220008000c00 */
[----:B------:R-:W-:Y:S01]  /*02d0*/  UMOV UR4, URZ ;  /* 0x000000ff00047c82 */ /* 0x000fe20008000000 */
[----:B------:R-:W-:-:S05]  /*02e0*/  UMOV UR5, URZ ;  /* 0x000000ff00057c82 */ /* 0x000fca0008000000 */
.L_x_17:
[----:B------:R-:W-:Y:S01]  /*02f0*/  ISETP.NE.AND P0, PT, R0, -0x1, PT ;  /* 0xffffffff0000780c */ /* 0x000fe20003f05270 */
[----:B------:R-:W-:-:S12]  /*0300*/  BSSY.RECONVERGENT B1, `(.L_x_1) ;  /* 0x0000030000017945 */ /* 0x000fd80003800200 */
[----:B------:R-:W-:Y:S05]  /*0310*/  @!P0 BRA `(.L_x_2) ;  /* 0x0000000000b88947 */ /* 0x000fea0003800000 */
[----:B---3--:R-:W-:Y:S02]  /*0320*/  IMAD.U32 R30, RZ, RZ, UR22 ;  /* 0x00000016ff1e7e24 */ /* 0x008fe4000f8e00ff */
[----:B------:R-:W-:Y:S02]  /*0330*/  IMAD.U32 R31, RZ, RZ, UR23 ;  /* 0x00000017ff1f7e24 */ /* 0x000fe4000f8e00ff */
[----:B----4-:R-:W-:-:S03]  /*0340*/  IMAD.U32 R28, RZ, RZ, UR20 ;  /* 0x00000014ff1c7e24 */ /* 0x010fc6000f8e00ff */
[----:B------:R3:W4:Y:S01]  /*0350*/  LDG.E.64 R24, desc[UR10][R30.64] ;  /* 0x0000000a1e187981 */ /* 0x000722000c1e1b00 */
[----:B------:R-:W-:Y:S02]  /*0360*/  IMAD.U32 R29, RZ, RZ, UR21 ;  /* 0x00000015ff1d7e24 */ /* 0x000fe4000f8e00ff */
[----:B--2---:R-:W-:-:S03]  /*0370*/  IMAD.U32 R32, RZ, RZ, UR24 ;  /* 0x00000018ff207e24 */ /* 0x004fc6000f8e00ff */
[----:B------:R-:W2:Y:S01]  /*0380*/  LDG.E.64 R26, desc[UR10][R28.64] ;  /* 0x0000000a1c1a7981 */ /* 0x000ea2000c1e1b00 */
[----:B------:R-:W-:-:S05]  /*0390*/  IMAD.U32 R33, RZ, RZ, UR25 ;  /* 0x00000019ff217e24 */ /* 0x000fca000f8e00ff */
[----:B------:R-:W2:Y:S01]  /*03a0*/  LDG.E.64 R22, desc[UR10][R32.64] ;  /* 0x0000000a20167981 */ /* 0x000ea2000c1e1b00 */
[----:B------:R-:W-:Y:S01]  /*03b0*/  UMOV UR8, 0x9999999a ;  /* 0x9999999a00087882 */ /* 0x000fe20000000000 */
[----:B------:R-:W-:Y:S01]  /*03c0*/  UMOV UR9, 0x3fb99999 ;  /* 0x3fb9999900097882 */ /* 0x000fe20000000000 */
[----:B---3--:R-:W-:Y:S01]  /*03d0*/  IMAD.MOV.U32 R30, RZ, RZ, 0x0 ;  /* 0x00000000ff1e7424 */ /* 0x008fe200078e00ff */
[----:B------:R-:W-:Y:S01]  /*03e0*/  BSSY.RECONVERGENT B2, `(.L_x_3) ;  /* 0x0000015000027945 */ /* 0x000fe20003800200 */
[----:B------:R-:W-:Y:S01]  /*03f0*/  IMAD.MOV.U32 R31, RZ, RZ, 0x3fd80000 ;  /* 0x3fd80000ff1f7424 */ /* 0x000fe200078e00ff */
[----:B----45:R-:W-:Y:S02]  /*0400*/  DADD R24, -R10, R24 ;  /* 0x000000000a187229 */ /* 0x030fe40000000118 */
[----:B--2---:R-:W-:-:S06]  /*0410*/  DADD R26, -R8, R26 ;  /* 0x00000000081a7229 */ /* 0x004fcc000000011a */
[----:B------:R-:W-:Y:S02]  /*0420*/  DMUL R6, R24, R24 ;  /* 0x0000001818067228 */ /* 0x000fe40000000000 */
[----:B------:R-:W-:-:S06]  /*0430*/  DADD R22, -R12, R22 ;  /* 0x000000000c167229 */ /* 0x000fcc0000000116 */
[----:B------:R-:W-:-:S08]  /*0440*/  DFMA R6, R26, R26, R6 ;  /* 0x0000001a1a06722b */ /* 0x000fd00000000006 */
[----:B------:R-:W-:-:S08]  /*0450*/  DFMA R6, R22, R22, R6 ;  /* 0x000000161606722b */ /* 0x000fd00000000006 */
[----:B------:R-:W-:Y:S01]  /*0460*/  DADD R42, R6, UR8 ;  /* 0x00000008062a7e29 */ /* 0x000fe20008000000 */
[----:B------:R-:W-:-:S05]  /*0470*/  IMAD.MOV.U32 R6, RZ, RZ, RZ ;  /* 0x000000ffff067224 */ /* 0x000fca00078e00ff */
[----:B------:R-:W2:Y:S04]  /*0480*/  MUFU.RSQ64H R7, R43 ;  /* 0x0000002b00077308 */ /* 0x000ea80000001c00 */
[----:B------:R-:W-:-:S05]  /*0490*/  VIADD R5, R43, 0xfff00000 ;  /* 0xfff000002b057836 */ /* 0x000fca0000000000 */
[----:B------:R-:W-:Y:S01]  /*04a0*/  ISETP.GE.U32.AND P0, PT, R5, 0x7fe00000, PT ;  /* 0x7fe000000500780c */ /* 0x000fe20003f06070 */
[----:B--2---:R-:W-:-:S08]  /*04b0*/  DMUL R28, R6, R6 ;  /* 0x00000006061c7228 */ /* 0x004fd00000000000 */
[----:B------:R-:W-:-:S08]  /*04c0*/  DFMA R28, R42, -R28, 1 ;  /* 0x3ff000002a1c742b */ /* 0x000fd0000000081c */
[----:B------:R-:W-:Y:S02]  /*04d0*/  DFMA R30, R28, R30, 0.5 ;  /* 0x3fe000001c1e742b */ /* 0x000fe4000000001e */
[----:B------:R-:W-:-:S08]  /*04e0*/  DMUL R28, R6, R28 ;  /* 0x0000001c061c7228 */ /* 0x000fd00000000000 */
[----:B------:R-:W-:Y:S01]  /*04f0*/  DFMA R36, R30, R28, R6 ;  /* 0x0000001c1e24722b */ /* 0x000fe20000000006 */
[----:B------:R-:W-:Y:S10]  /*0500*/  @!P0 BRA `(.L_x_4) ;  /* 0x0000000000088947 */ /* 0x000ff40003800000 */
[----:B------:R-:W-:-:S07]  /*0510*/  MOV R6, 0x530 ;  /* 0x0000053000067802 */ /* 0x000fce0000000f00 */
[----:B01----:R-:W-:Y:S05]  /*0520*/  CALL.REL.NOINC `($__internal_0_$__cuda_sm20_drsqrt_f64_slowpath_v2) ;  /* 0x0000001400e87944 */ /* 0x003fea0003c00000 */
.L_x_4:
[----:B01----:R-:W-:Y:S05]  /*0530*/  BSYNC.RECONVERGENT B2 ;  /* 0x0000000000027941 */ /* 0x003fea0003800200 */
.L_x_3:
[----:B------:R-:W2:Y:S01]  /*0540*/  LDG.E.64 R28, desc[UR10][R14.64] ;  /* 0x0000000a0e1c7981 */ /* 0x000ea2000c1e1b00 */
[----:B------:R-:W-:Y:S02]  /*0550*/  IMAD.U32 R30, RZ, RZ, UR26 ;  /* 0x0000001aff1e7e24 */ /* 0x000fe4000f8e00ff */
[----:B------:R-:W-:-:S06]  /*0560*/  IMAD.U32 R31, RZ, RZ, UR27 ;  /* 0x0000001bff1f7e24 */ /* 0x000fcc000f8e00ff */
[----:B------:R-:W3:Y:S01]  /*0570*/  LDG.E.64 R30, desc[UR10][R30.64] ;  /* 0x0000000a1e1e7981 */ /* 0x000ee2000c1e1b00 */
[----:B------:R-:W-:-:S08]  /*0580*/  DMUL R6, R36, R36 ;  /* 0x0000002424067228 */ /* 0x000fd00000000000 */
[----:B------:R-:W-:Y:S02]  /*0590*/  DMUL R6, R6, R36 ;  /* 0x0000002406067228 */ /* 0x000fe40000000000 */
[----:B--2---:R-:W-:-:S08]  /*05a0*/  DMUL R28, R28, UR34 ;  /* 0x000000221c1c7c28 */ /* 0x004fd00008000000 */
[----:B---3--:R-:W-:-:S08]  /*05b0*/  DMUL R28, R28, R30 ;  /* 0x0000001e1c1c7228 */ /* 0x008fd00000000000 */
[----:B------:R-:W-:-:S08]  /*05c0*/  DMUL R6, R6, R28 ;  /* 0x0000001c06067228 */ /* 0x000fd00000000000 */
[-C--:B------:R-:W-:Y:S02]  /*05d0*/  DFMA R20, R26, R6.reuse, R20 ;  /* 0x000000061a14722b */ /* 0x080fe40000000014 */
[-C--:B------:R-:W-:Y:S02]  /*05e0*/  DFMA R18, R24, R6.reuse, R18 ;  /* 0x000000061812722b */ /* 0x080fe40000000012 */
[----:B------:R-:W-:-:S11]  /*05f0*/  DFMA R16, R22, R6, R16 ;  /* 0x000000061610722b */ /* 0x000fd60000000010 */
.L_x_2:
[----:B01234-:R-:W-:Y:S05]  /*0600*/  BSYNC.RECONVERGENT B1 ;  /* 0x0000000000017941 */ /* 0x01ffea0003800200 */
.L_x_1:
[----:B------:R-:W-:Y:S01]  /*0610*/  USHF.L.U32 UR7, UR4, 0x3, URZ ;  /* 0x0000000304077899 */ /* 0x000fe200080006ff */
[----:B------:R-:W-:Y:S01]  /*0620*/  ISETP.NE.AND P0, PT, R2, RZ, PT ;  /* 0x000000ff0200720c */ /* 0x000fe20003f05270 */
[----:B------:R-:W-:Y:S01]  /*0630*/  USHF.L.U64.HI UR8, UR4, 0x3, UR5 ;  /* 0x0000000304087899 */ /* 0x000fe20008010205 */
[----:B------:R-:W-:Y:S01]  /*0640*/  BSSY.RECONVERGENT B1, `(.L_x_5) ;  /* 0x000003a000017945 */ /* 0x000fe20003800200 */
[----:B------:R-:W-:Y:S02]  /*0650*/  ULOP3.LUT UR7, UR7, 0xffffffe0, URZ, 0xc0, !UPT ;  /* 0xffffffe007077892 */ /* 0x000fe4000f8ec0ff */
[----:B------:R-:W-:Y:S02]  /*0660*/  ULOP3.LUT UR8, UR8, 0x7, URZ, 0xc0, !UPT ;  /* 0x0000000708087892 */ /* 0x000fe4000f8ec0ff */
[----:B------:R-:W-:Y:S02]  /*0670*/  UIADD3 UR9, UP0, UPT, UR7, UR18, URZ ;  /* 0x0000001207097290 */ /* 0x000fe4000ff1e0ff */
[----:B------:R-:W-:-:S02]  /*0680*/  UIADD3 UR29, UP1, UPT, UR7, UR12, URZ ;  /* 0x0000000c071d7290 */ /* 0x000fc4000ff3e0ff */
[----:B------:R-:W-:Y:S02]  /*0690*/  UIADD3 UR31, UP2, UPT, UR7, UR14, URZ ;  /* 0x0000000e071f7290 */ /* 0x000fe4000ff5e0ff */
[----:B------:R-:W-:Y:S01]  /*06a0*/  UIADD3 UR7, UP3, UPT, UR7, UR16, URZ ;  /* 0x0000001007077290 */ /* 0x000fe2000ff7e0ff */
[----:B------:R-:W-:Y:S01]  /*06b0*/  IMAD.U32 R22, RZ, RZ, UR9 ;  /* 0x00000009ff167e24 */ /* 0x000fe2000f8e00ff */
[----:B------:R-:W-:Y:S01]  /*06c0*/  UIADD3.X UR28, UPT, UPT, UR8, UR19, URZ, UP0, !UPT ;  /* 0x00000013081c7290 */ /* 0x000fe200087fe4ff */
[----:B------:R-:W-:Y:S01]  /*06d0*/  IMAD.U32 R24, RZ, RZ, UR29 ;  /* 0x0000001dff187e24 */ /* 0x000fe2000f8e00ff */
[----:B------:R-:W-:Y:S01]  /*06e0*/  UIADD3.X UR30, UPT, UPT, UR8, UR13, URZ, UP1, !UPT ;  /* 0x0000000d081e7290 */ /* 0x000fe20008ffe4ff */
[----:B------:R-:W-:Y:S01]  /*06f0*/  IMAD.U32 R26, RZ, RZ, UR31 ;  /* 0x0000001fff1a7e24 */ /* 0x000fe2000f8e00ff */
[----:B------:R-:W-:Y:S01]  /*0700*/  UIADD3.X UR32, UPT, UPT, UR8, UR15, URZ, UP2, !UPT ;  /* 0x0000000f08207290 */ /* 0x000fe200097fe4ff */
[----:B------:R-:W-:Y:S01]  /*0710*/  IMAD.U32 R28, RZ, RZ, UR7 ;  /* 0x00000007ff1c7e24 */ /* 0x000fe2000f8e00ff */
[----:B------:R-:W-:Y:S01]  /*0720*/  UIADD3.X UR8, UPT, UPT, UR8, UR17, URZ, UP3, !UPT ;  /* 0x0000001108087290 */ /* 0x000fe20009ffe4ff */
[----:B------:R-:W-:-:S02]  /*0730*/  IMAD.U32 R23, RZ, RZ, UR28 ;  /* 0x0000001cff177e24 */ /* 0x000fc4000f8e00ff */
[----:B------:R-:W-:Y:S02]  /*0740*/  IMAD.U32 R25, RZ, RZ, UR30 ;  /* 0x0000001eff197e24 */ /* 0x000fe4000f8e00ff */
[----:B------:R-:W-:Y:S02]  /*0750*/  IMAD.U32 R27, RZ, RZ, UR32 ;  /* 0x00000020ff1b7e24 */ /* 0x000fe4000f8e00ff */
[----:B------:R-:W-:Y:S01]  /*0760*/  IMAD.U32 R29, RZ, RZ, UR8 ;  /* 0x00000008ff1d7e24 */ /* 0x000fe2000f8e00ff */
[----:B------:R-:W-:Y:S06]  /*0770*/  @!P0 BRA `(.L_x_6) ;  /* 0x0000000000988947 */ /* 0x000fec0003800000 */
[----:B------:R-:W2:Y:S04]  /*0780*/  LDG.E.64 R32, desc[UR10][R24.64+0x8] ;  /* 0x0000080a18207981 */ /* 0x000ea8000c1e1b00 */
[----:B------:R-:W3:Y:S04]  /*0790*/  LDG.E.64 R34, desc[UR10][R22.64+0x8] ;  /* 0x0000080a16227981 */ /* 0x000ee8000c1e1b00 */
[----:B------:R-:W4:Y:S01]  /*07a0*/  LDG.E.64 R30, desc[UR10][R26.64+0x8] ;  /* 0x0000080a1a1e7981 */ /* 0x000f22000c1e1b00 */
[----:B------:R-:W-:Y:S01]  /*07b0*/  UMOV UR8, 0x9999999a ;  /* 0x9999999a00087882 */ /* 0x000fe20000000000 */
[----:B------:R-:W-:Y:S01]  /*07c0*/  UMOV UR9, 0x3fb99999 ;  /* 0x3fb9999900097882 */ /* 0x000fe20000000000 */
[----:B------:R-:W-:Y:S01]  /*07d0*/  IMAD.MOV.U32 R36, RZ, RZ, 0x0 ;  /* 0x00000000ff247424 */ /* 0x000fe200078e00ff */
[----:B------:R-:W-:Y:S01]  /*07e0*/  BSSY.RECONVERGENT B2, `(.L_x_7) ;  /* 0x0000015000027945 */ /* 0x000fe20003800200 */
[----:B------:R-:W-:Y:S01]  /*07f0*/  IMAD.MOV.U32 R37, RZ, RZ, 0x3fd80000 ;  /* 0x3fd80000ff257424 */ /* 0x000fe200078e00ff */
[----:B--2--5:R-:W-:-:S02]  /*0800*/  DADD R32, -R10, R32 ;  /* 0x000000000a207229 */ /* 0x024fc40000000120 */
[----:B---3--:R-:W-:-:S06]  /*0810*/  DADD R34, -R8, R34 ;  /* 0x0000000008227229 */ /* 0x008fcc0000000122 */
[----:B------:R-:W-:Y:S02]  /*0820*/  DMUL R6, R32, R32 ;  /* 0x0000002020067228 */ /* 0x000fe40000000000 */
[----:B----4-:R-:W-:-:S06]  /*0830*/  DADD R30, -R12, R30 ;  /* 0x000000000c1e7229 */ /* 0x010fcc000000011e */
[----:B------:R-:W-:-:S08]  /*0840*/  DFMA R6, R34, R34, R6 ;  /* 0x000000222206722b */ /* 0x000fd00000000006 */
[----:B------:R-:W-:-:S08]  /*0850*/  DFMA R6, R30, R30, R6 ;  /* 0x0000001e1e06722b */ /* 0x000fd00000000006 */
[----:B------:R-:W-:Y:S01]  /*0860*/  DADD R42, R6, UR8 ;  /* 0x00000008062a7e29 */ /* 0x000fe20008000000 */
[----:B------:R-:W-:-:S05]  /*0870*/  IMAD.MOV.U32 R6, RZ, RZ, RZ ;  /* 0x000000ffff067224 */ /* 0x000fca00078e00ff */
[----:B------:R-:W0:Y:S04]  /*0880*/  MUFU.RSQ64H R7, R43 ;  /* 0x0000002b00077308 */ /* 0x000e280000001c00 */
[----:B------:R-:W-:-:S05]  /*0890*/  VIADD R5, R43, 0xfff00000 ;  /* 0xfff000002b057836 */ /* 0x000fca0000000000 */
[----:B------:R-:W-:Y:S01]  /*08a0*/  ISETP.GE.U32.AND P0, PT, R5, 0x7fe00000, PT ;  /* 0x7fe000000500780c */ /* 0x000fe20003f06070 */
[----:B0-----:R-:W-:-:S08]  /*08b0*/  DMUL R38, R6, R6 ;  /* 0x0000000606267228 */ /* 0x001fd00000000000 */
[----:B------:R-:W-:-:S08]  /*08c0*/  DFMA R38, R42, -R38, 1 ;  /* 0x3ff000002a26742b */ /* 0x000fd00000000826 */
[----:B------:R-:W-:Y:S02]  /*08d0*/  DFMA R36, R38, R36, 0.5 ;  /* 0x3fe000002624742b */ /* 0x000fe40000000024 */
[----:B------:R-:W-:-:S08]  /*08e0*/  DMUL R38, R6, R38 ;  /* 0x0000002606267228 */ /* 0x000fd00000000000 */
[----:B------:R-:W-:Y:S01]  /*08f0*/  DFMA R36, R36, R38, R6 ;  /* 0x000000262424722b */ /* 0x000fe20000000006 */
[----:B------:R-:W-:Y:S10]  /*0900*/  @!P0 BRA `(.L_x_8) ;  /* 0x0000000000088947 */ /* 0x000ff40003800000 */
[----:B------:R-:W-:-:S07]  /*0910*/  MOV R6, 0x930 ;  /* 0x0000093000067802 */ /* 0x000fce0000000f00 */
[----:B------:R-:W-:Y:S05]  /*0920*/  CALL.REL.NOINC `($__internal_0_$__cuda_sm20_drsqrt_f64_slowpath_v2) ;  /* 0x0000001000e87944 */ /* 0x000fea0003c00000 */
.L_x_8:
[----:B------:R-:W-:Y:S05]  /*0930*/  BSYNC.RECONVERGENT B2 ;  /* 0x0000000000027941 */ /* 0x000fea0003800200 */
.L_x_7:
[----:B------:R-:W2:Y:S04]  /*0940*/  LDG.E.64 R6, desc[UR10][R14.64] ;  /* 0x0000000a0e067981 */ /* 0x000ea8000c1e1b00 */
        /* <DEDUP_REMOVED lines=9> */
.L_x_6:
[----:B------:R-:W-:Y:S05]  /*09e0*/  BSYNC.RECONVERGENT B1 ;  /* 0x0000000000017941 */ /* 0x000fea0003800200 */
.L_x_5:
[----:B------:R-:W-:Y:S01]  /*09f0*/  ISETP.NE.AND P0, PT, R0, 0x1, PT ;  /* 0x000000010000780c */ /* 0x000fe20003f05270 */
[----:B------:R-:W-:-:S12]  /*0a00*/  BSSY.RECONVERGENT B1, `(.L_x_9) ;  /* 0x0000028000017945 */ /* 0x000fd80003800200 */
[----:B------:R-:W-:Y:S05]  /*0a10*/  @!P0 BRA `(.L_x_10) ;  /* 0x0000000000988947 */ /* 0x000fea0003800000 */
        /* <DEDUP_REMOVED lines=27> */
.L_x_12:
[----:B------:R-:W-:Y:S05]  /*0bd0*/  BSYNC.RECONVERGENT B2 ;  /* 0x0000000000027941 */ /* 0x000fea0003800200 */
.L_x_11:
        /* <DEDUP_REMOVED lines=10> */
.L_x_10:
[----:B------:R-:W-:Y:S05]  /*0c80*/  BSYNC.RECONVERGENT B1 ;  /* 0x0000000000017941 */ /* 0x000fea0003800200 */
.L_x_9:
[----:B------:R-:W-:Y:S01]  /*0c90*/  ISETP.NE.AND P0, PT, R2, -0x2, PT ;  /* 0xfffffffe0200780c */ /* 0x000fe20003f05270 */
[----:B------:R-:W-:-:S12]  /*0ca0*/  BSSY.RECONVERGENT B1, `(.L_x_13) ;  /* 0x0000028000017945 */ /* 0x000fd80003800200 */
[----:B------:R-:W-:Y:S05]  /*0cb0*/  @!P0 BRA `(.L_x_14) ;  /* 0x0000000000988947 */ /* 0x000fea0003800000 */
[----:B------:R0:W2:Y:S04]  /*0cc0*/  LDG.E.64 R32, desc[UR10][R24.64+0x18] ;  /* 0x0000180a18207981 */ /* 0x0000a8000c1e1b00 */
[----:B------:R-:W3:Y:S04]  /*0cd0*/  LDG.E.64 R34, desc[UR10][R22.64+0x18] ;  /* 0x0000180a16227981 */ /* 0x000ee8000c1e1b00 */
[----:B------:R-:W4:Y:S01]  /*0ce0*/  LDG.E.64 R30, desc[UR10][R26.64+0x18] ;  /* 0x0000180a1a1e7981 */ /* 0x000f22000c1e1b00 */
[----:B------:R-:W-:Y:S01]  /*0cf0*/  UMOV UR8, 0x9999999a ;  /* 0x9999999a00087882 */ /* 0x000fe20000000000 */
[----:B------:R-:W-:Y:S01]  /*0d00*/  UMOV UR9, 0x3fb99999 ;  /* 0x3fb9999900097882 */ /* 0x000fe20000000000 */
[----:B0-----:R-:W-:Y:S01]  /*0d10*/  IMAD.MOV.U32 R24, RZ, RZ, 0x0 ;  /* 0x00000000ff187424 */ /* 0x001fe200078e00ff */
        /* <DEDUP_REMOVED lines=21> */
.L_x_16:
[----:B------:R-:W-:Y:S05]  /*0e70*/  BSYNC.RECONVERGENT B2 ;  /* 0x0000000000027941 */ /* 0x000fea0003800200 */
.L_x_15:
        /* <DEDUP_REMOVED lines=10> */
.L_x_14:
[----:B------:R-:W-:Y:S05]  /*0f20*/  BSYNC.RECONVERGENT B1 ;  /* 0x0000000000017941 */ /* 0x000fea0003800200 */
.L_x_13:
[----:B------:R-:W0:Y:S01]  /*0f30*/  LDC.64 R6, c[0x0][0x3b8] ;  /* 0x0000ee00ff067b82 */ /* 0x000e220000000a00 */
[----:B------:R-:W-:Y:S01]  /*0f40*/  UIADD3 UR4, UP1, UPT, UR4, 0x4, URZ ;  /* 0x0000000404047890 */ /* 0x000fe2000ff3e0ff */
[----:B------:R-:W-:Y:S01]  /*0f50*/  VIADD R2, R2, 0x4 ;  /* 0x0000000402027836 */ /* 0x000fe20000000000 */
[----:B------:R-:W-:Y:S01]  /*0f60*/  UIADD3 UR20, UP0, UPT, UR20, 0x20, URZ ;  /* 0x0000002014147890 */ /* 0x000fe2000ff1e0ff */
[----:B------:R-:W-:Y:S01]  /*0f70*/  VIADD R0, R0, 0xfffffffc ;  /* 0xfffffffc00007836 */ /* 0x000fe20000000000 */
[----:B------:R-:W-:Y:S02]  /*0f80*/  UIADD3.X UR5, UPT, UPT, URZ, UR5, URZ, UP1, !UPT ;  /* 0x00000005ff057290 */ /* 0x000fe40008ffe4ff */
[----:B------:R-:W-:Y:S02]  /*0f90*/  UIADD3 UR22, UP1, UPT, UR22, 0x20, URZ ;  /* 0x0000002016167890 */ /* 0x000fe4000ff3e0ff */
[----:B------:R-:W-:Y:S02]  /*0fa0*/  UIADD3 UR24, UP2, UPT, UR24, 0x20, URZ ;  /* 0x0000002018187890 */ /* 0x000fe4000ff5e0ff */
[----:B------:R-:W-:-:S02]  /*0fb0*/  UIADD3 UR26, UP3, UPT, UR26, 0x20, URZ ;  /* 0x000000201a1a7890 */ /* 0x000fc4000ff7e0ff */
[----:B------:R-:W-:Y:S02]  /*0fc0*/  UIADD3.X UR21, UPT, UPT, URZ, UR21, URZ, UP0, !UPT ;  /* 0x00000015ff157290 */ /* 0x000fe400087fe4ff */
[----:B------:R-:W-:Y:S02]  /*0fd0*/  UIADD3.X UR23, UPT, UPT, URZ, UR23, URZ, UP1, !UPT ;  /* 0x00000017ff177290 */ /* 0x000fe40008ffe4ff */
[----:B------:R-:W-:Y:S02]  /*0fe0*/  UIADD3.X UR25, UPT, UPT, URZ, UR25, URZ, UP2, !UPT ;  /* 0x00000019ff197290 */ /* 0x000fe400097fe4ff */
[----:B------:R-:W-:Y:S01]  /*0ff0*/  UIADD3.X UR27, UPT, UPT, URZ, UR27, URZ, UP3, !UPT ;  /* 0x0000001bff1b7290 */ /* 0x000fe20009ffe4ff */
[----:B0-----:R-:W-:-:S04]  /*1000*/  LOP3.LUT R6, R6, 0xfffffffc, RZ, 0xc0, !PT ;  /* 0xfffffffc06067812 */ /* 0x001fc800078ec0ff */
[----:B------:R-:W-:-:S04]  /*1010*/  IADD3 R5, P1, PT, -R6, UR4, RZ ;  /* 0x0000000406057c10 */ /* 0x000fc8000ff3e1ff */
[----:B------:R-:W-:Y:S02]  /*1020*/  ISETP.NE.U32.AND P0, PT, R5, RZ, PT ;  /* 0x000000ff0500720c */ /* 0x000fe40003f05070 */
[----:B------:R-:W-:-:S04]  /*1030*/  IADD3.X R5, PT, PT, ~R7, UR5, RZ, P1, !PT ;  /* 0x0000000507057c10 */ /* 0x000fc80008ffe5ff */
[----:B------:R-:W-:-:S13]  /*1040*/  ISETP.NE.AND.EX P0, PT, R5, RZ, PT, P0 ;  /* 0x000000ff0500720c */ /* 0x000fda0003f05300 */
[----:B------:R-:W-:Y:S05]  /*1050*/  @P0 BRA `(.L_x_17) ;  /* 0xfffffff000a40947 */ /* 0x000fea000383ffff */
[----:B------:R-:W0:Y:S01]  /*1060*/  LDC R0, c[0x0][0x3bc] ;  /* 0x0000ef00ff007b82 */ /* 0x000e220000000800 */
[----:B------:R-:W-:-:S07]  /*1070*/  IMAD.MOV.U32 R5, RZ, RZ, R6 ;  /* 0x000000ffff057224 */ /* 0x000fce00078e0006 */
.L_x_0:
[----:B------:R-:W-:-:S04]  /*1080*/  UISETP.NE.U32.AND UP0, UPT, UR6, URZ, UPT ;  /* 0x000000ff0600728c */ /* 0x000fc8000bf05070 */
[----:B------:R-:W-:-:S09]  /*1090*/  UISETP.NE.AND.EX UP0, UPT, URZ, URZ, UPT, UP0 ;  /* 0x000000ffff00728c */ /* 0x000fd2000bf05300 */
[----:B------:R-:W-:Y:S05]  /*10a0*/  BRA.U !UP0, `(.L_x_18) ;  /* 0x0000000908d07547 */ /* 0x000fea000b800000 */
[----:B------:R-:W-:-:S04]  /*10b0*/  UISETP.NE.U32.AND UP0, UPT, UR6, 0x1, UPT ;  /* 0x000000010600788c */ /* 0x000fc8000bf05070 */
[----:B------:R-:W-:-:S09]  /*10c0*/  UISETP.NE.AND.EX UP0, UPT, URZ, URZ, UPT, UP0 ;  /* 0x000000ffff00728c */ /* 0x000fd2000bf05300 */
[----:B------:R-:W-:Y:S05]  /*10d0*/  BRA.U !UP0, `(.L_x_19) ;  /* 0x0000000508d47547 */ /* 0x000fea000b800000 */
[----:B------:R-:W-:Y:S01]  /*10e0*/  ISETP.NE.AND P0, PT, R4, R5, PT ;  /* 0x000000050400720c */ /* 0x000fe20003f05270 */
[----:B------:R-:W-:-:S12]  /*10f0*/  BSSY.RECONVERGENT B1, `(.L_x_20) ;  /* 0x0000036000017945 */ /* 0x000fd80003800200 */
[----:B------:R-:W-:Y:S05]  /*1100*/  @!P0 BRA `(.L_x_21) ;  /* 0x0000000000d08947 */ /* 0x000fea0003800000 */
[----:B------:R-:W1:Y:S01]  /*1110*/  LDCU.128 UR12, c[0x0][0x390] ;  /* 0x00007200ff0c77ac */ /* 0x000e620008000c00 */
[C---:B------:R-:W-:Y:S01]  /*1120*/  IMAD.SHL.U32 R2, R5.reuse, 0x8, RZ ;  /* 0x0000000805027824 */ /* 0x040fe200078e00ff */
[----:B0-----:R-:W-:Y:S01]  /*1130*/  SHF.L.U64.HI R22, R5, 0x3, R0 ;  /* 0x0000000305167819 */ /* 0x001fe20000010200 */
[----:B------:R-:W0:Y:S03]  /*1140*/  LDCU.64 UR4, c[0x0][0x388] ;  /* 0x00007100ff0477ac */ /* 0x000e260008000a00 */
[----:B-1----:R-:W-:-:S04]  /*1150*/  IADD3 R32, P0, PT, R2, UR12, RZ ;  /* 0x0000000c02207c10 */ /* 0x002fc8000ff1e0ff */
[----:B------:R-:W-:Y:S02]  /*1160*/  IADD3.X R33, PT, PT, R22, UR13, RZ, P0, !PT ;  /* 0x0000000d16217c10 */ /* 0x000fe400087fe4ff */
[----:B0-----:R-:W-:-:S03]  /*1170*/  IADD3 R30, P0, PT, R2, UR4, RZ ;  /* 0x00000004021e7c10 */ /* 0x001fc6000ff1e0ff */
[----:B------:R-:W2:Y:S01]  /*1180*/  LDG.E.64 R26, desc[UR10][R32.64] ;  /* 0x0000000a201a7981 */ /* 0x000ea2000c1e1b00 */
[----:B------:R-:W-:Y:S02]  /*1190*/  IADD3.X R31, PT, PT, R22, UR5, RZ, P0, !PT ;  /* 0x00000005161f7c10 */ /* 0x000fe400087fe4ff */
[----:B------:R-:W-:-:S03]  /*11a0*/  IADD3 R34, P0, PT, R2, UR14, RZ ;  /* 0x0000000e02227c10 */ /* 0x000fc6000ff1e0ff */
[----:B------:R0:W3:Y:S01]  /*11b0*/  LDG.E.64 R28, desc[UR10][R30.64] ;  /* 0x0000000a1e1c7981 */ /* 0x0000e2000c1e1b00 */
[----:B------:R-:W-:-:S05]  /*11c0*/  IADD3.X R35, PT, PT, R22, UR15, RZ, P0, !PT ;  /* 0x0000000f16237c10 */ /* 0x000fca00087fe4ff */
[----:B------:R-:W4:Y:S01]  /*11d0*/  LDG.E.64 R24, desc[UR10][R34.64] ;  /* 0x0000000a22187981 */ /* 0x000f22000c1e1b00 */
[----:B------:R-:W-:Y:S01]  /*11e0*/  UMOV UR4, 0x9999999a ;  /* 0x9999999a00047882 */ /* 0x000fe20000000000 */
[----:B------:R-:W-:Y:S01]  /*11f0*/  UMOV UR5, 0x3fb99999 ;  /* 0x3fb9999900057882 */ /* 0x000fe20000000000 */
[----:B------:R-:W-:Y:S01]  /*1200*/  IMAD.MOV.U32 R36, RZ, RZ, RZ ;  /* 0x000000ffff247224 */ /* 0x000fe200078e00ff */
[----:B------:R-:W-:Y:S01]  /*1210*/  BSSY.RECONVERGENT B2, `(.L_x_22) ;  /* 0x0000015000027945 */ /* 0x000fe20003800200 */
[----:B0-----:R-:W-:Y:S02]  /*1220*/  IMAD.MOV.U32 R30, RZ, RZ, 0x0 ;  /* 0x00000000ff1e7424 */ /* 0x001fe400078e00ff */
[----:B------:R-:W-:Y:S01]  /*1230*/  IMAD.MOV.U32 R31, RZ, RZ, 0x3fd80000 ;  /* 0x3fd80000ff1f7424 */ /* 0x000fe200078e00ff */
[----:B--2--5:R-:W-:Y:S02]  /*1240*/  DADD R26, -R10, R26 ;  /* 0x000000000a1a7229 */ /* 0x024fe4000000011a */
[----:B---3--:R-:W-:-:S06]  /*1250*/  DADD R28, -R8, R28 ;  /* 0x00000000081c7229 */ /* 0x008fcc000000011c */
[----:B------:R-:W-:Y:S02]  /*1260*/  DMUL R6, R26, R26 ;  /* 0x0000001a1a067228 */ /* 0x000fe40000000000 */
[----:B----4-:R-:W-:-:S06]  /*1270*/  DADD R24, -R12, R24 ;  /* 0x000000000c187229 */ /* 0x010fcc0000000118 */
[----:B------:R-:W-:-:S08]  /*1280*/  DFMA R6, R28, R28, R6 ;  /* 0x0000001c1c06722b */ /* 0x000fd00000000006 */
[----:B------:R-:W-:-:S08]  /*1290*/  DFMA R6, R24, R24, R6 ;  /* 0x000000181806722b */ /* 0x000fd00000000006 */
[----:B------:R-:W-:-:S06]  /*12a0*/  DADD R42, R6, UR4 ;  /* 0x00000004062a7e29 */ /* 0x000fcc0008000000 */
        /* <DEDUP_REMOVED lines=11> */
.L_x_23:
[----:B------:R-:W-:Y:S05]  /*1360*/  BSYNC.RECONVERGENT B2 ;  /* 0x0000000000027941 */ /* 0x000fea0003800200 */
.L_x_22:
[----:B------:R-:W0:Y:S01]  /*1370*/  LDCU.64 UR4, c[0x0][0x380] ;  /* 0x00007000ff0477ac */ /* 0x000e220008000a00 */
[----:B------:R-:W2:Y:S01]  /*1380*/  LDG.E.64 R30, desc[UR10][R14.64] ;  /* 0x0000000a0e1e7981 */ /* 0x000ea2000c1e1b00 */
[----:B0-----:R-:W-:-:S04]  /*1390*/  IADD3 R32, P0, PT, R2, UR4, RZ ;  /* 0x0000000402207c10 */ /* 0x001fc8000ff1e0ff */
[----:B------:R-:W-:Y:S01]  /*13a0*/  IADD3.X R33, PT, PT, R22, UR5, RZ, P0, !PT ;  /* 0x0000000516217c10 */ /* 0x000fe200087fe4ff */
[----:B------:R-:W2:Y:S04]  /*13b0*/  LDCU.64 UR4, c[0x0][0x3c0] ;  /* 0x00007800ff0477ac */ /* 0x000ea80008000a00 */
        /* <DEDUP_REMOVED lines=9> */
.L_x_21:
[----:B------:R-:W-:Y:S05]  /*1450*/  BSYNC.RECONVERGENT B1 ;  /* 0x0000000000017941 */ /* 0x000fea0003800200 */
.L_x_20:
[----:B------:R-:W-:Y:S01]  /*1460*/  VIADD R7, R5, 0x1 ;  /* 0x0000000105077836 */ /* 0x000fe20000000000 */
[----:B------:R-:W-:Y:S04]  /*1470*/  BSSY.RECONVERGENT B1, `(.L_x_24) ;  /* 0x0000039000017945 */ /* 0x000fe80003800200 */
[----:B------:R-:W-:-:S13]  /*1480*/  ISETP.NE.AND P0, PT, R4, R7, PT ;  /* 0x000000070400720c */ /* 0x000fda0003f05270 */
[----:B------:R-:W-:Y:S05]  /*1490*/  @!P0 BRA `(.L_x_25) ;  /* 0x0000000000d88947 */ /* 0x000fea0003800000 */
[----:B------:R-:W1:Y:S01]  /*14a0*/  LDCU.128 UR12, c[0x0][0x390] ;  /* 0x00007200ff0c77ac */ /* 0x000e620008000c00 */
[C---:B------:R-:W-:Y:S01]  /*14b0*/  IMAD.SHL.U32 R6, R5.reuse, 0x8, RZ ;  /* 0x0000000805067824 */ /* 0x040fe200078e00ff */
[----:B0-----:R-:W-:Y:S01]  /*14c0*/  SHF.L.U64.HI R2, R5, 0x3, R0 ;  /* 0x0000000305027819 */ /* 0x001fe20000010200 */
[----:B------:R-:W0:Y:S03]  /*14d0*/  LDCU.64 UR4, c[0x0][0x388] ;  /* 0x00007100ff0477ac */ /* 0x000e260008000a00 */
[----:B------:R-:W-:Y:S02]  /*14e0*/  LOP3.LUT R0, R6, 0xfffffff8, RZ, 0xc0, !PT ;  /* 0xfffffff806007812 */ /* 0x000fe400078ec0ff */
[----:B------:R-:W-:Y:S02]  /*14f0*/  LOP3.LUT R2, R2, 0x7, RZ, 0xc0, !PT ;  /* 0x0000000702027812 */ /* 0x000fe400078ec0ff */
[----:B-1----:R-:W-:-:S04]  /*1500*/  IADD3 R30, P0, PT, R0, UR12, RZ ;  /* 0x0000000c001e7c10 */ /* 0x002fc8000ff1e0ff */
[----:B------:R-:W-:Y:S02]  /*1510*/  IADD3.X R31, PT, PT, R2, UR13, RZ, P0, !PT ;  /* 0x0000000d021f7c10 */ /* 0x000fe400087fe4ff */
[----:B0-----:R-:W-:-:S03]  /*1520*/  IADD3 R28, P0, PT, R0, UR4, RZ ;  /* 0x00000004001c7c10 */ /* 0x001fc6000ff1e0ff */
[----:B------:R0:W2:Y:S01]  /*1530*/  LDG.E.64 R24, desc[UR10][R30.64+0x8] ;  /* 0x0000080a1e187981 */ /* 0x0000a2000c1e1b00 */
[----:B------:R-:W-:Y:S02]  /*1540*/  IADD3.X R29, PT, PT, R2, UR5, RZ, P0, !PT ;  /* 0x00000005021d7c10 */ /* 0x000fe400087fe4ff */
[----:B------:R-:W-:-:S03]  /*1550*/  IADD3 R32, P0, PT, R0, UR14, RZ ;  /* 0x0000000e00207c10 */ /* 0x000fc6000ff1e0ff */
[----:B------:R-:W3:Y:S01]  /*1560*/  LDG.E.64 R26, desc[UR10][R28.64+0x8] ;  /* 0x0000080a1c1a7981 */ /* 0x000ee2000c1e1b00 */
[----:B------:R-:W-:-:S05]  /*1570*/  IADD3.X R33, PT, PT, R2, UR15, RZ, P0, !PT ;  /* 0x0000000f02217c10 */ /* 0x000fca00087fe4ff */
[----:B------:R-:W4:Y:S01]  /*1580*/  LDG.E.64 R22, desc[UR10][R32.64+0x8] ;  /* 0x0000080a20167981 */ /* 0x000f22000c1e1b00 */
[----:B------:R-:W-:Y:S01]  /*1590*/  UMOV UR4, 0x9999999a ;  /* 0x9999999a00047882 */ /* 0x000fe20000000000 */
[----:B------:R-:W-:Y:S01]  /*15a0*/  UMOV UR5, 0x3fb99999 ;  /* 0x3fb9999900057882 */ /* 0x000fe20000000000 */
[----:B0-----:R-:W-:Y:S01]  /*15b0*/  IMAD.MOV.U32 R30, RZ, RZ, 0x0 ;  /* 0x00000000ff1e7424 */ /* 0x001fe200078e00ff */
[----:B------:R-:W-:Y:S01]  /*15c0*/  BSSY.RECONVERGENT B2, `(.L_x_26) ;  /* 0x0000015000027945 */ /* 0x000fe20003800200 */
[----:B------:R-:W-:Y:S01]  /*15d0*/  IMAD.MOV.U32 R31, RZ, RZ, 0x3fd80000 ;  /* 0x3fd80000ff1f7424 */ /* 0x000fe200078e00ff */
[----:B--2--5:R-:W-:Y:S02]  /*15e0*/  DADD R24, -R10, R24 ;  /* 0x000000000a187229 */ /* 0x024fe40000000118 */
        /* <DEDUP_REMOVED lines=18> */
.L_x_27:
[----:B------:R-:W-:Y:S05]  /*1710*/  BSYNC.RECONVERGENT B2 ;  /* 0x0000000000027941 */ /* 0x000fea0003800200 */
.L_x_26:
[----:B------:R-:W0:Y:S01]  /*1720*/  LDCU.64 UR4, c[0x0][0x380] ;  /* 0x00007000ff0477ac */ /* 0x000e220008000a00 */
[----:B------:R-:W2:Y:S01]  /*1730*/  LDG.E.64 R28, desc[UR10][R14.64] ;  /* 0x0000000a0e1c7981 */ /* 0x000ea2000c1e1b00 */
[----:B0-----:R-:W-:-:S04]  /*1740*/  IADD3 R30, P0, PT, R0, UR4, RZ ;  /* 0x00000004001e7c10 */ /* 0x001fc8000ff1e0ff */
[----:B------:R-:W-:Y:S01]  /*1750*/  IADD3.X R31, PT, PT, R2, UR5, RZ, P0, !PT ;  /* 0x00000005021f7c10 */ /* 0x000fe200087fe4ff */
[----:B------:R-:W2:Y:S05]  /*1760*/  LDCU.64 UR4, c[0x0][0x3c0] ;  /* 0x00007800ff0477ac */ /* 0x000eaa0008000a00 */
        /* <DEDUP_REMOVED lines=9> */
.L_x_25:
[----:B------:R-:W-:Y:S05]  /*1800*/  BSYNC.RECONVERGENT B1 ;  /* 0x0000000000017941 */ /* 0x000fea0003800200 */
.L_x_24:
[----:B------:R-:W-:Y:S02]  /*1810*/  VIADD R5, R5, 0x2 ;  /* 0x0000000205057836 */ /* 0x000fe40000000000 */
[----:B0-----:R-:W-:-:S07]  /*1820*/  IMAD.MOV.U32 R0, RZ, RZ, RZ ;  /* 0x000000ffff007224 */ /* 0x001fce00078e00ff */
.L_x_19:
[----:B------:R-:W1:Y:S01]  /*1830*/  LDC R2, c[0x0][0x3b8] ;  /* 0x0000ee00ff027b82 */ /* 0x000e620000000800 */
[----:B------:R-:W-:Y:S01]  /*1840*/  BSSY.RECONVERGENT B1, `(.L_x_18) ;  /* 0x000003a000017945 */ /* 0x000fe20003800200 */
[----:B-1----:R-:W-:-:S04]  /*1850*/  LOP3.LUT R2, R2, 0x1, RZ, 0xc0, !PT ;  /* 0x0000000102027812 */ /* 0x002fc800078ec0ff */
[----:B------:R-:W-:-:S04]  /*1860*/  ISETP.NE.U32.AND P0, PT, R2, 0x1, PT ;  /* 0x000000010200780c */ /* 0x000fc80003f05070 */
[----:B------:R-:W-:-:S04]  /*1870*/  ISETP.NE.U32.AND.EX P0, PT, RZ, RZ, PT, P0 ;  /* 0x000000ffff00720c */ /* 0x000fc80003f05100 */
[----:B------:R-:W-:-:S13]  /*1880*/  ISETP.EQ.OR P0, PT, R4, R5, P0 ;  /* 0x000000050400720c */ /* 0x000fda0000702670 */
[----:B------:R-:W-:Y:S05]  /*1890*/  @P0 BRA `(.L_x_28) ;  /* 0x0000000000d00947 */ /* 0x000fea0003800000 */
[----:B------:R-:W1:Y:S01]  /*18a0*/  LDCU.128 UR12, c[0x0][0x390] ;  /* 0x00007200ff0c77ac */ /* 0x000e620008000c00 */
[C---:B------:R-:W-:Y:S01]  /*18b0*/  IMAD.SHL.U32 R2, R5.reuse, 0x8, RZ ;  /* 0x0000000805027824 */ /* 0x040fe200078e00ff */
[----:B0-----:R-:W-:Y:S01]  /*18c0*/  SHF.L.U64.HI R0, R5, 0x3, R0 ;  /* 0x0000000305007819 */ /* 0x001fe20000010200 */
[----:B------:R-:W0:Y:S03]  /*18d0*/  LDCU.64 UR4, c[0x0][0x388] ;  /* 0x00007100ff0477ac */ /* 0x000e260008000a00 */
[----:B-1----:R-:W-:-:S04]  /*18e0*/  IADD3 R22, P0, PT, R2, UR12, RZ ;  /* 0x0000000c02167c10 */ /* 0x002fc8000ff1e0ff */
[----:B------:R-:W-:Y:S02]  /*18f0*/  IADD3.X R23, PT, PT, R0, UR13, RZ, P0, !PT ;  /* 0x0000000d00177c10 */ /* 0x000fe400087fe4ff */
[----:B0-----:R-:W-:-:S04]  /*1900*/  IADD3 R26, P0, PT, R2, UR4, RZ ;  /* 0x00000004021a7c10 */ /* 0x001fc8000ff1e0ff */
[----:B------:R-:W2:Y:S01]  /*1910*/  LDG.E.64 R22, desc[UR10][R22.64] ;  /* 0x0000000a16167981 */ /* 0x000ea2000c1e1b00 */
[----:B------:R-:W-:Y:S02]  /*1920*/  IADD3.X R27, PT, PT, R0, UR5, RZ, P0, !PT ;  /* 0x00000005001b7c10 */ /* 0x000fe400087fe4ff */
[----:B------:R-:W-:-:S03]  /*1930*/  IADD3 R24, P0, PT, R2, UR14, RZ ;  /* 0x0000000e02187c10 */ /* 0x000fc6000ff1e0ff */
[----:B------:R-:W3:Y:S01]  /*1940*/  LDG.E.64 R6, desc[UR10][R26.64] ;  /* 0x0000000a1a067981 */ /* 0x000ee2000c1e1b00 */
[----:B------:R-:W-:-:S06]  /*1950*/  IADD3.X R25, PT, PT, R0, UR15, RZ, P0, !PT ;  /* 0x0000000f00197c10 */ /* 0x000fcc00087fe4ff */
[----:B------:R-:W4:Y:S01]  /*1960*/  LDG.E.64 R24, desc[UR10][R24.64] ;  /* 0x0000000a18187981 */ /* 0x000f22000c1e1b00 */
[----:B------:R-:W-:Y:S01]  /*1970*/  UMOV UR4, 0x9999999a ;  /* 0x9999999a00047882 */ /* 0x000fe20000000000 */
[----:B------:R-:W-:Y:S01]  /*1980*/  UMOV UR5, 0x3fb99999 ;  /* 0x3fb9999900057882 */ /* 0x000fe20000000000 */
[----:B------:R-:W-:Y:S01]  /*1990*/  BSSY.RECONVERGENT B2, `(.L_x_29) ;  /* 0x0000016000027945 */ /* 0x000fe20003800200 */
[----:B--2--5:R-:W-:Y:S02]  /*19a0*/  DADD R10, -R10, R22 ;  /* 0x000000000a0a7229 */ /* 0x024fe40000000116 */
[----:B---3--:R-:W-:-:S06]  /*19b0*/  DADD R8, -R8, R6 ;  /* 0x0000000008087229 */ /* 0x008fcc0000000106 */
[----:B------:R-:W-:Y:S02]  /*19c0*/  DMUL R6, R10, R10 ;  /* 0x0000000a0a067228 */ /* 0x000fe40000000000 */
[----:B----4-:R-:W-:Y:S01]  /*19d0*/  DADD R12, -R12, R24 ;  /* 0x000000000c0c7229 */ /* 0x010fe20000000118 */
[----:B------:R-:W-:-:S05]  /*19e0*/  IMAD.MOV.U32 R24, RZ, RZ, 0x0 ;  /* 0x00000000ff187424 */ /* 0x000fca00078e00ff */
[----:B------:R-:W-:Y:S01]  /*19f0*/  DFMA R6, R8, R8, R6 ;  /* 0x000000080806722b */ /* 0x000fe20000000006 */
[----:B------:R-:W-:-:S07]  /*1a00*/  IMAD.MOV.U32 R25, RZ, RZ, 0x3fd80000 ;  /* 0x3fd80000ff197424 */ /* 0x000fce00078e00ff */
        /* <DEDUP_REMOVED lines=14> */
.L_x_30:
[----:B------:R-:W-:Y:S05]  /*1af0*/  BSYNC.RECONVERGENT B2 ;  /* 0x0000000000027941 */ /* 0x000fea0003800200 */
.L_x_29:
        /* <DEDUP_REMOVED lines=14> */
.L_x_28:
[----:B------:R-:W-:Y:S05]  /*1be0*/  BSYNC.RECONVERGENT B1 ;  /* 0x0000000000017941 */ /* 0x000fea0003800200 */
.L_x_18:
[----:B------:R-:W1:Y:S01]  /*1bf0*/  LDCU.128 UR12, c[0x0][0x3a0] ;  /* 0x00007400ff0c77ac */ /* 0x000e620008000c00 */
[C---:B------:R-:W-:Y:S01]  /*1c00*/  IMAD.SHL.U32 R6, R4.reuse, 0x8, RZ ;  /* 0x0000000804067824 */ /* 0x040fe200078e00ff */
[----:B0-----:R-:W-:Y:S01]  /*1c10*/  SHF.L.U64.HI R0, R4, 0x3, R3 ;  /* 0x0000000304007819 */ /* 0x001fe20000010203 */
[----:B------:R-:W0:Y:S03]  /*1c20*/  LDCU.64 UR4, c[0x0][0x3b0] ;  /* 0x00007600ff0477ac */ /* 0x000e260008000a00 */
[C---:B-1----:R-:W-:Y:S02]  /*1c30*/  IADD3 R2, P0, PT, R6.reuse, UR12, RZ ;  /* 0x0000000c06027c10 */ /* 0x042fe4000ff1e0ff */
[C---:B------:R-:W-:Y:S02]  /*1c40*/  IADD3 R4, P1, PT, R6.reuse, UR14, RZ ;  /* 0x0000000e06047c10 */ /* 0x040fe4000ff3e0ff */
[----:B0-----:R-:W-:-:S02]  /*1c50*/  IADD3 R6, P2, PT, R6, UR4, RZ ;  /* 0x0000000406067c10 */ /* 0x001fc4000ff5e0ff */
[C---:B------:R-:W-:Y:S02]  /*1c60*/  IADD3.X R3, PT, PT, R0.reuse, UR13, RZ, P0, !PT ;  /* 0x0000000d00037c10 */ /* 0x040fe400087fe4ff */
[C---:B------:R-:W-:Y:S02]  /*1c70*/  IADD3.X R5, PT, PT, R0.reuse, UR15, RZ, P1, !PT ;  /* 0x0000000f00057c10 */ /* 0x040fe40008ffe4ff */
[----:B------:R-:W-:Y:S01]  /*1c80*/  IADD3.X R7, PT, PT, R0, UR5, RZ, P2, !PT ;  /* 0x0000000500077c10 */ /* 0x000fe200097fe4ff */
[----:B------:R-:W-:Y:S04]  /*1c90*/  STG.E.64 desc[UR10][R2.64], R20 ;  /* 0x0000001402007986 */ /* 0x000fe8000c101b0a */
[----:B------:R-:W-:Y:S04]  /*1ca0*/  STG.E.64 desc[UR10][R4.64], R18 ;  /* 0x0000001204007986 */ /* 0x000fe8000c101b0a */
[----:B------:R-:W-:Y:S01]  /*1cb0*/  STG.E.64 desc[UR10][R6.64], R16 ;  /* 0x0000001006007986 */ /* 0x000fe2000c101b0a */
[----:B------:R-:W-:Y:S05]  /*1cc0*/  EXIT ;  /* 0x000000000000794d */ /* 0x000fea0003800000 */
        .weak           $__internal_0_$__cuda_sm20_drsqrt_f64_slowpath_v2
        .type           $__internal_0_$__cuda_sm20_drsqrt_f64_slowpath_v2,@function
        .size           $__internal_0_$__cuda_sm20_drsqrt_f64_slowpath_v2,(.L_x_49 - $__internal_0_$__cuda_sm20_drsqrt_f64_slowpath_v2)
$__internal_0_$__cuda_sm20_drsqrt_f64_slowpath_v2:
[----:B------:R-:W-:Y:S01]  /*1cd0*/  DSETP.NEU.AND P0, PT, R42, RZ, PT ;  /* 0x000000ff2a00722a */ /* 0x000fe20003f0d000 */
[----:B------:R-:W-:Y:S01]  /*1ce0*/  BSSY.RECONVERGENT B0, `(.L_x_31) ;  /* 0x000001c000007945 */ /* 0x000fe20003800200 */
[----:B------:R-:W-:-:S12]  /*1cf0*/  LOP3.LUT R36, R43, 0x80000000, RZ, 0xc0, !PT ;  /* 0x800000002b247812 */ /* 0x000fd800078ec0ff */
[----:B------:R-:W-:Y:S05]  /*1d00*/  @!P0 BRA `(.L_x_32) ;  /* 0x00000000005c8947 */ /* 0x000fea0003800000 */
[----:B------:R-:W-:-:S14]  /*1d10*/  DSETP.GTU.AND P0, PT, |R42|, +INF , PT ;  /* 0x7ff000002a00742a */ /* 0x000fdc0003f0c200 */
[----:B------:R-:W-:Y:S05]  /*1d20*/  @P0 BRA `(.L_x_33) ;  /* 0x00000000004c0947 */ /* 0x000fea0003800000 */
[----:B------:R-:W-:-:S13]  /*1d30*/  ISETP.NE.AND P0, PT, R36, RZ, PT ;  /* 0x000000ff2400720c */ /* 0x000fda0003f05270 */
[----:B------:R-:W-:Y:S02]  /*1d40*/  @P0 IMAD.MOV.U32 R36, RZ, RZ, 0x0 ;  /* 0x00000000ff240424 */ /* 0x000fe400078e00ff */
[----:B------:R-:W-:Y:S01]  /*1d50*/  @P0 IMAD.MOV.U32 R37, RZ, RZ, -0x80000 ;  /* 0xfff80000ff250424 */ /* 0x000fe200078e00ff */
[----:B------:R-:W-:Y:S06]  /*1d60*/  @P0 BRA `(.L_x_34) ;  /* 0x00000000004c0947 */ /* 0x000fec0003800000 */
[----:B------:R-:W-:-:S14]  /*1d70*/  DSETP.NEU.AND P0, PT, |R42|, +INF , PT ;  /* 0x7ff000002a00742a */ /* 0x000fdc0003f0d200 */
[----:B------:R-:W-:Y:S01]  /*1d80*/  @!P0 CS2R R36, SRZ ;  /* 0x0000000000248805 */ /* 0x000fe2000001ff00 */
[----:B------:R-:W-:Y:S06]  /*1d90*/  @!P0 BRA `(.L_x_34) ;  /* 0x0000000000408947 */ /* 0x000fec0003800000 */
[----:B------:R-:W-:Y:S01]  /*1da0*/  DMUL R42, R42, 1.80143985094819840000e+16 ;  /* 0x435000002a2a7828 */ /* 0x000fe20000000000 */
[----:B------:R-:W-:Y:S02]  /*1db0*/  IMAD.MOV.U32 R38, RZ, RZ, RZ ;  /* 0x000000ffff267224 */ /* 0x000fe400078e00ff */
[----:B------:R-:W-:Y:S02]  /*1dc0*/  IMAD.MOV.U32 R40, RZ, RZ, 0x0 ;  /* 0x00000000ff287424 */ /* 0x000fe400078e00ff */
[----:B------:R-:W-:Y:S01]  /*1dd0*/  IMAD.MOV.U32 R41, RZ, RZ, 0x3fd80000 ;  /* 0x3fd80000ff297424 */ /* 0x000fe200078e00ff */
[----:B------:R-:W0:Y:S02]  /*1de0*/  MUFU.RSQ64H R39, R43 ;  /* 0x0000002b00277308 */ /* 0x000e240000001c00 */
[----:B0-----:R-:W-:-:S08]  /*1df0*/  DMUL R36, R38, R38 ;  /* 0x0000002626247228 */ /* 0x001fd00000000000 */
[----:B------:R-:W-:-:S08]  /*1e00*/  DFMA R36, R42, -R36, 1 ;  /* 0x3ff000002a24742b */ /* 0x000fd00000000824 */
[----:B------:R-:W-:Y:S02]  /*1e10*/  DFMA R40, R36, R40, 0.5 ;  /* 0x3fe000002428742b */ /* 0x000fe40000000028 */
[----:B------:R-:W-:-:S08]  /*1e20*/  DMUL R36, R38, R36 ;  /* 0x0000002426247228 */ /* 0x000fd00000000000 */
[----:B------:R-:W-:-:S08]  /*1e30*/  DFMA R36, R40, R36, R38 ;  /* 0x000000242824722b */ /* 0x000fd00000000026 */
[----:B------:R-:W-:Y:S01]  /*1e40*/  DMUL R36, R36, 134217728 ;  /* 0x41a0000024247828 */ /* 0x000fe20000000000 */
[----:B------:R-:W-:Y:S10]  /*1e50*/  BRA `(.L_x_34) ;  /* 0x0000000000107947 */ /* 0x000ff40003800000 */
.L_x_33:
[----:B------:R-:W-:Y:S01]  /*1e60*/  DADD R36, R42, R42 ;  /* 0x000000002a247229 */ /* 0x000fe2000000002a */
[----:B------:R-:W-:Y:S10]  /*1e70*/  BRA `(.L_x_34) ;  /* 0x0000000000087947 */ /* 0x000ff40003800000 */
.L_x_32:
[----:B------:R-:W-:Y:S01]  /*1e80*/  LOP3.LUT R37, R36, 0x7ff00000, RZ, 0xfc, !PT ;  /* 0x7ff0000024257812 */ /* 0x000fe200078efcff */
[----:B------:R-:W-:-:S07]  /*1e90*/  IMAD.MOV.U32 R36, RZ, RZ, RZ ;  /* 0x000000ffff247224 */ /* 0x000fce00078e00ff */
.L_x_34:
[----:B------:R-:W-:Y:S05]  /*1ea0*/  BSYNC.RECONVERGENT B0 ;  /* 0x0000000000007941 */ /* 0x000fea0003800200 */
.L_x_31:
[----:B------:R-:W-:-:S04]  /*1eb0*/  IMAD.MOV.U32 R7, RZ, RZ, 0x0 ;  /* 0x00000000ff077424 */ /* 0x000fc800078e00ff */
[----:B------:R-:W-:Y:S05]  /*1ec0*/  RET.REL.NODEC R6 `(_Z21compute_forces_kernelPdS_S_S_S_S_S_md) ;  /* 0xffffffe0064c7950 */ /* 0x000fea0003c3ffff */
.L_x_35:
[----:B------:R-:W-:-:S00]  /*1ed0*/  BRA `(.L_x_35) ;  /* 0xfffffffc00fc7947 */ /* 0x000fc0000383ffff */
[----:B------:R-:W-:-:S00]  /*1ee0*/  NOP ;  /* 0x0000000000007918 */ /* 0x000fc00000000000 */
        /* <DEDUP_REMOVED lines=9> */
.L_x_49:


//--------------------- .text._Z19reset_forces_kernelPdS_S_m --------------------------
	.section	.text._Z19reset_forces_kernelPdS_S_m,"ax",@progbits
	.align	128
        .global         _Z19reset_forces_kernelPdS_S_m
        .type           _Z19reset_forces_kernelPdS_S_m,@function
        .size           _Z19reset_forces_kernelPdS_S_m,(.L_x_52 - _Z19reset_forces_kernelPdS_S_m)
        .other          _Z19reset_forces_kernelPdS_S_m,@"STO_CUDA_ENTRY STV_DEFAULT"
_Z19reset_forces_kernelPdS_S_m:
.text._Z19reset_forces_kernelPdS_S_m:
        /* <DEDUP_REMOVED lines=13> */
[----:B------:R-:W1:Y:S01]  /*00d0*/  LDCU.64 UR6, c[0x0][0x390] ;  /* 0x00007200ff0677ac */ /* 0x000e620008000a00 */
[----:B------:R-:W2:Y:S02]  /*00e0*/  LDCU.64 UR4, c[0x0][0x358] ;  /* 0x00006b00ff0477ac */ /* 0x000ea40008000a00 */
[C---:B0-----:R-:W-:Y:S02]  /*00f0*/  IADD3 R4, P0, PT, R2.reuse, UR8, RZ ;  /* 0x0000000802047c10 */ /* 0x041fe4000ff1e0ff */
[C---:B------:R-:W-:Y:S02]  /*0100*/  IADD3 R6, P1, PT, R2.reuse, UR10, RZ ;  /* 0x0000000a02067c10 */ /* 0x040fe4000ff3e0ff */
[----:B-1----:R-:W-:-:S02]  /*0110*/  IADD3 R2, P2, PT, R2, UR6, RZ ;  /* 0x0000000602027c10 */ /* 0x002fc4000ff5e0ff */
[C---:B------:R-:W-:Y:S02]  /*0120*/  IADD3.X R5, PT, PT, R0.reuse, UR9, RZ, P0, !PT ;  /* 0x0000000900057c10 */ /* 0x040fe400087fe4ff */
[C---:B------:R-:W-:Y:S02]  /*0130*/  IADD3.X R7, PT, PT, R0.reuse, UR11, RZ, P1, !PT ;  /* 0x0000000b00077c10 */ /* 0x040fe40008ffe4ff */
[----:B------:R-:W-:Y:S01]  /*0140*/  IADD3.X R3, PT, PT, R0, UR7, RZ, P2, !PT ;  /* 0x0000000700037c10 */ /* 0x000fe200097fe4ff */
[----:B--2---:R-:W-:Y:S04]  /*0150*/  STG.E.64 desc[UR4][R4.64], RZ ;  /* 0x000000ff04007986 */ /* 0x004fe8000c101b04 */
[----:B------:R-:W-:Y:S04]  /*0160*/  STG.E.64 desc[UR4][R6.64], RZ ;  /* 0x000000ff06007986 */ /* 0x000fe8000c101b04 */
[----:B------:R-:W-:Y:S01]  /*0170*/  STG.E.64 desc[UR4][R2.64], RZ ;  /* 0x000000ff02007986 */ /* 0x000fe2000c101b04 */
[----:B------:R-:W-:Y:S05]  /*0180*/  EXIT ;  /* 0x000000000000794d */ /* 0x000fea0003800000 */
.L_x_36:
        /* <DEDUP_REMOVED lines=15> */
.L_x_52:


//--------------------- .text._Z23update_particles_kernelPdS_S_S_S_S_S_S_S_S_md --------------------------
	.section	.text._Z23update_particles_kernelPdS_S_S_S_S_S_S_S_S_md,"ax",@progbits
	.align	128
        .global         _Z23update_particles_kernelPdS_S_S_S_S_S_S_S_S_md
        .type           _Z23update_particles_kernelPdS_S_S_S_S_S_S_S_S_md,@function
        .size           _Z23update_particles_kernelPdS_S_S_S_S_S_S_S_S_md,(.L_x_50 - _Z23update_particles_kernelPdS_S_S_S_S_S_S_S_S_md)
        .other          _Z23update_particles_kernelPdS_S_S_S_S_S_S_S_S_md,@"STO_CUDA_ENTRY STV_DEFAULT"
_Z23update_particles_kernelPdS_S_S_S_S_S_S_S_S_md:
.text._Z23update_particles_kernelPdS_S_S_S_S_S_S_S_S_md:
        /* <DEDUP_REMOVED lines=10> */
[----:B------:R-:W0:Y:S01]  /*00a0*/  LDCU.64 UR6, c[0x0][0x3c8] ;  /* 0x00007900ff0677ac */ /* 0x000e220008000a00 */
[C---:B------:R-:W-:Y:S01]  /*00b0*/  IMAD.SHL.U32 R2, R3.reuse, 0x8, RZ ;  /* 0x0000000803027824 */ /* 0x040fe200078e00ff */
[----:B------:R-:W-:Y:S01]  /*00c0*/  SHF.L.U64.HI R3, R3, 0x3, R0 ;  /* 0x0000000303037819 */ /* 0x000fe20000010200 */
[----:B------:R-:W1:Y:S03]  /*00d0*/  LDCU.64 UR4, c[0x0][0x358] ;  /* 0x00006b00ff0477ac */ /* 0x000e660008000a00 */
[----:B0-----:R-:W-:-:S04]  /*00e0*/  IADD3 R16, P0, PT, R2, UR6, RZ ;  /* 0x0000000602107c10 */ /* 0x001fc8000ff1e0ff */
[----:B------:R-:W-:Y:S01]  /*00f0*/  IADD3.X R17, PT, PT, R3, UR7, RZ, P0, !PT ;  /* 0x0000000703117c10 */ /* 0x000fe200087fe4ff */
[----:B------:R-:W0:Y:S04]  /*0100*/  LDCU.64 UR6, c[0x0][0x3b0] ;  /* 0x00007600ff0677ac */ /* 0x000e280008000a00 */
[----:B-1----:R-:W2:Y:S01]  /*0110*/  LDG.E.64 R6, desc[UR4][R16.64] ;  /* 0x0000000410067981 */ /* 0x002ea2000c1e1b00 */
[----:B0-----:R-:W-:-:S04]  /*0120*/  IADD3 R8, P0, PT, R2, UR6, RZ ;  /* 0x0000000602087c10 */ /* 0x001fc8000ff1e0ff */
[----:B------:R-:W-:-:S06]  /*0130*/  IADD3.X R9, PT, PT, R3, UR7, RZ, P0, !PT ;  /* 0x0000000703097c10 */ /* 0x000fcc00087fe4ff */
[----:B------:R-:W3:Y:S01]  /*0140*/  LDG.E.64 R8, desc[UR4][R8.64] ;  /* 0x0000000408087981 */ /* 0x000ee2000c1e1b00 */
[----:B------:R-:W-:Y:S01]  /*0150*/  IMAD.MOV.U32 R4, RZ, RZ, 0x1 ;  /* 0x00000001ff047424 */ /* 0x000fe200078e00ff */
[----:B------:R-:W-:Y:S01]  /*0160*/  BSSY.RECONVERGENT B0, `(.L_x_37) ;  /* 0x0000015000007945 */ /* 0x000fe20003800200 */
[----:B--2---:R-:W0:Y:S04]  /*0170*/  MUFU.RCP64H R5, R7 ;  /* 0x0000000700057308 */ /* 0x004e280000001800 */
[----:B0-----:R-:W-:Y:S01]  /*0180*/  DFMA R10, -R6, R4, 1 ;  /* 0x3ff00000060a742b */ /* 0x001fe20000000104 */
[----:B---3--:R-:W-:-:S07]  /*0190*/  FSETP.GEU.AND P1, PT, |R9|, 6.5827683646048100446e-37, PT ;  /* 0x036000000900780b */ /* 0x008fce0003f2e200 */
[----:B------:R-:W-:-:S08]  /*01a0*/  DFMA R10, R10, R10, R10 ;  /* 0x0000000a0a0a722b */ /* 0x000fd0000000000a */
[----:B------:R-:W-:-:S08]  /*01b0*/  DFMA R10, R4, R10, R4 ;  /* 0x0000000a040a722b */ /* 0x000fd00000000004 */
[----:B------:R-:W-:-:S08]  /*01c0*/  DFMA R4, -R6, R10, 1 ;  /* 0x3ff000000604742b */ /* 0x000fd0000000010a */
[----:B------:R-:W-:-:S08]  /*01d0*/  DFMA R4, R10, R4, R10 ;  /* 0x000000040a04722b */ /* 0x000fd0000000000a */
[----:B------:R-:W-:-:S08]  /*01e0*/  DMUL R10, R8, R4 ;  /* 0x00000004080a7228 */ /* 0x000fd00000000000 */
[----:B------:R-:W-:-:S08]  /*01f0*/  DFMA R12, -R6, R10, R8 ;  /* 0x0000000a060c722b */ /* 0x000fd00000000108 */
[----:B------:R-:W-:-:S10]  /*0200*/  DFMA R4, R4, R12, R10 ;  /* 0x0000000c0404722b */ /* 0x000fd4000000000a */
[----:B------:R-:W-:-:S05]  /*0210*/  FFMA R0, RZ, R7, R5 ;  /* 0x00000007ff007223 */ /* 0x000fca0000000005 */
[----:B------:R-:W-:-:S13]  /*0220*/  FSETP.GT.AND P0, PT, |R0|, 1.469367938527859385e-39, PT ;  /* 0x001000000000780b */ /* 0x000fda0003f04200 */
[----:B------:R-:W-:Y:S05]  /*0230*/  @P0 BRA P1, `(.L_x_38) ;  /* 0x00000000001c0947 */ /* 0x000fea0000800000 */
[----:B------:R-:W-:Y:S01]  /*0240*/  IMAD.MOV.U32 R5, RZ, RZ, R9 ;  /* 0x000000ffff057224 */ /* 0x000fe200078e0009 */
[----:B------:R-:W-:Y:S01]  /*0250*/  MOV R0, 0x290 ;  /* 0x0000029000007802 */ /* 0x000fe20000000f00 */
[----:B------:R-:W-:Y:S02]  /*0260*/  IMAD.MOV.U32 R4, RZ, RZ, R8 ;  /* 0x000000ffff047224 */ /* 0x000fe400078e0008 */
[----:B------:R-:W-:-:S07]  /*0270*/  IMAD.MOV.U32 R9, RZ, RZ, R7 ;  /* 0x000000ffff097224 */ /* 0x000fce00078e0007 */
[----:B------:R-:W-:Y:S05]  /*0280*/  CALL.REL.NOINC `($__internal_1_$__cuda_sm20_div_rn_f64_full) ;  /* 0x0000000400987944 */ /* 0x000fea0003c00000 */
[----:B------:R-:W-:Y:S02]  /*0290*/  IMAD.MOV.U32 R4, RZ, RZ, R6 ;  /* 0x000000ffff047224 */ /* 0x000fe400078e0006 */
[----:B------:R-:W-:-:S07]  /*02a0*/  IMAD.MOV.U32 R5, RZ, RZ, R7 ;  /* 0x000000ffff057224 */ /* 0x000fce00078e0007 */
.L_x_38:
[----:B------:R-:W-:Y:S05]  /*02b0*/  BSYNC.RECONVERGENT B0 ;  /* 0x0000000000007941 */ /* 0x000fea0003800200 */
.L_x_37:
[----:B------:R-:W0:Y:S02]  /*02c0*/  LDCU.64 UR6, c[0x0][0x398] ;  /* 0x00007300ff0677ac */ /* 0x000e240008000a00 */
[----:B0-----:R-:W-:-:S04]  /*02d0*/  IADD3 R14, P0, PT, R2, UR6, RZ ;  /* 0x00000006020e7c10 */ /* 0x001fc8000ff1e0ff */
[----:B------:R-:W-:Y:S01]  /*02e0*/  IADD3.X R15, PT, PT, R3, UR7, RZ, P0, !PT ;  /* 0x00000007030f7c10 */ /* 0x000fe200087fe4ff */
[----:B------:R-:W0:Y:S04]  /*02f0*/  LDCU.64 UR6, c[0x0][0x3d8] ;  /* 0x00007b00ff0677ac */ /* 0x000e280008000a00 */
[----:B------:R-:W0:Y:S02]  /*0300*/  LDG.E.64 R6, desc[UR4][R14.64] ;  /* 0x000000040e067981 */ /* 0x000e24000c1e1b00 */
[----:B0-----:R-:W-:Y:S01]  /*0310*/  DFMA R4, R4, UR6, R6 ;  /* 0x0000000604047c2b */ /* 0x001fe20008000006 */
[----:B------:R-:W0:Y:S06]  /*0320*/  LDCU.64 UR6, c[0x0][0x3b8] ;  /* 0x00007700ff0677ac */ /* 0x000e2c0008000a00 */
[----:B------:R1:W-:Y:S04]  /*0330*/  STG.E.64 desc[UR4][R14.64], R4 ;  /* 0x000000040e007986 */ /* 0x0003e8000c101b04 */
[----:B------:R-:W2:Y:S01]  /*0340*/  LDG.E.64 R6, desc[UR4][R16.64] ;  /* 0x0000000410067981 */ /* 0x000ea2000c1e1b00 */
        /* <DEDUP_REMOVED lines=10> */
[----:B-1----:R-:W-:-:S08]  /*03f0*/  DFMA R4, -R6, R12, 1 ;  /* 0x3ff000000604742b */ /* 0x002fd0000000010c */
        /* <DEDUP_REMOVED lines=14> */
.L_x_40:
[----:B------:R-:W-:Y:S05]  /*04e0*/  BSYNC.RECONVERGENT B0 ;  /* 0x0000000000007941 */ /* 0x000fea0003800200 */
.L_x_39:
        /* <DEDUP_REMOVED lines=30> */
[----:B------:R-:W-:Y:S02]  /*06d0*/  IMAD.MOV.U32 R6, RZ, RZ, R16 ;  /* 0x000000ffff067224 */ /* 0x000fe400078e0010 */
[----:B------:R-:W-:-:S07]  /*06e0*/  IMAD.MOV.U32 R9, RZ, RZ, R17 ;  /* 0x000000ffff097224 */ /* 0x000fce00078e0011 */
[----:B------:R-:W-:Y:S05]  /*06f0*/  CALL.REL.NOINC `($__internal_1_$__cuda_sm20_div_rn_f64_full) ;  /* 0x00000000007c7944 */ /* 0x000fea0003c00000 */
[----:B------:R-:W-:Y:S02]  /*0700*/  IMAD.MOV.U32 R4, RZ, RZ, R6 ;  /* 0x000000ffff047224 */ /* 0x000fe400078e0006 */
[----:B------:R-:W-:-:S07]  /*0710*/  IMAD.MOV.U32 R5, RZ, RZ, R7 ;  /* 0x000000ffff057224 */ /* 0x000fce00078e0007 */
.L_x_42:
[----:B------:R-:W-:Y:S05]  /*0720*/  BSYNC.RECONVERGENT B0 ;  /* 0x0000000000007941 */ /* 0x000fea0003800200 */
.L_x_41:
[----:B------:R-:W0:Y:S01]  /*0730*/  LDCU.64 UR6, c[0x0][0x3a8] ;  /* 0x00007500ff0677ac */ /* 0x000e220008000a00 */
[----:B------:R-:W1:Y:S01]  /*0740*/  LDCU.128 UR8, c[0x0][0x380] ;  /* 0x00007000ff0877ac */ /* 0x000e620008000c00 */
[----:B------:R-:W2:Y:S01]  /*0750*/  LDCU.64 UR12, c[0x0][0x3d8] ;  /* 0x00007b00ff0c77ac */ /* 0x000ea20008000a00 */
[----:B0-----:R-:W-:-:S04]  /*0760*/  IADD3 R6, P0, PT, R2, UR6, RZ ;  /* 0x0000000602067c10 */ /* 0x001fc8000ff1e0ff */
[----:B------:R-:W-:Y:S01]  /*0770*/  IADD3.X R7, PT, PT, R3, UR7, RZ, P0, !PT ;  /* 0x0000000703077c10 */ /* 0x000fe200087fe4ff */
[----:B------:R-:W0:Y:S04]  /*0780*/  LDCU.64 UR6, c[0x0][0x390] ;  /* 0x00007200ff0677ac */ /* 0x000e280008000a00 */
[----:B------:R-:W2:Y:S01]  /*0790*/  LDG.E.64 R8, desc[UR4][R6.64] ;  /* 0x0000000406087981 */ /* 0x000ea2000c1e1b00 */
[----:B-1----:R-:W-:-:S04]  /*07a0*/  IADD3 R10, P0, PT, R2, UR8, RZ ;  /* 0x00000008020a7c10 */ /* 0x002fc8000ff1e0ff */
[----:B------:R-:W-:Y:S01]  /*07b0*/  IADD3.X R11, PT, PT, R3, UR9, RZ, P0, !PT ;  /* 0x00000009030b7c10 */ /* 0x000fe200087fe4ff */
[----:B--2---:R-:W-:-:S07]  /*07c0*/  DFMA R8, R4, UR12, R8 ;  /* 0x0000000c04087c2b */ /* 0x004fce0008000008 */
[----:B------:R1:W-:Y:S04]  /*07d0*/  STG.E.64 desc[UR4][R6.64], R8 ;  /* 0x0000000806007986 */ /* 0x0003e8000c101b04 */
[----:B------:R-:W2:Y:S04]  /*07e0*/  LDG.E.64 R14, desc[UR4][R14.64] ;  /* 0x000000040e0e7981 */ /* 0x000ea8000c1e1b00 */
[----:B------:R-:W2:Y:S01]  /*07f0*/  LDG.E.64 R4, desc[UR4][R10.64] ;  /* 0x000000040a047981 */ /* 0x000ea2000c1e1b00 */
[----:B------:R-:W-:-:S04]  /*0800*/  IADD3 R16, P0, PT, R2, UR10, RZ ;  /* 0x0000000a02107c10 */ /* 0x000fc8000ff1e0ff */
[----:B------:R-:W-:Y:S01]  /*0810*/  IADD3.X R17, PT, PT, R3, UR11, RZ, P0, !PT ;  /* 0x0000000b03117c10 */ /* 0x000fe200087fe4ff */
[----:B--2---:R-:W-:-:S07]  /*0820*/  DFMA R4, R14, UR12, R4 ;  /* 0x0000000c0e047c2b */ /* 0x004fce0008000004 */
[----:B------:R-:W-:Y:S04]  /*0830*/  STG.E.64 desc[UR4][R10.64], R4 ;  /* 0x000000040a007986 */ /* 0x000fe8000c101b04 */
[----:B------:R-:W2:Y:S04]  /*0840*/  LDG.E.64 R12, desc[UR4][R12.64] ;  /* 0x000000040c0c7981 */ /* 0x000ea8000c1e1b00 */
[----:B------:R-:W2:Y:S01]  /*0850*/  LDG.E.64 R18, desc[UR4][R16.64] ;  /* 0x0000000410127981 */ /* 0x000ea2000c1e1b00 */
[----:B0-----:R-:W-:-:S04]  /*0860*/  IADD3 R2, P0, PT, R2, UR6, RZ ;  /* 0x0000000602027c10 */ /* 0x001fc8000ff1e0ff */
[----:B------:R-:W-:Y:S01]  /*0870*/  IADD3.X R3, PT, PT, R3, UR7, RZ, P0, !PT ;  /* 0x0000000703037c10 */ /* 0x000fe200087fe4ff */
[----:B--2---:R-:W-:-:S07]  /*0880*/  DFMA R18, R12, UR12, R18 ;  /* 0x0000000c0c127c2b */ /* 0x004fce0008000012 */
[----:B------:R-:W-:Y:S04]  /*0890*/  STG.E.64 desc[UR4][R16.64], R18 ;  /* 0x0000001210007986 */ /* 0x000fe8000c101b04 */
[----:B-1----:R-:W2:Y:S04]  /*08a0*/  LDG.E.64 R6, desc[UR4][R6.64] ;  /* 0x0000000406067981 */ /* 0x002ea8000c1e1b00 */
[----:B------:R-:W2:Y:S02]  /*08b0*/  LDG.E.64 R8, desc[UR4][R2.64] ;  /* 0x0000000402087981 */ /* 0x000ea4000c1e1b00 */
[----:B--2---:R-:W-:-:S07]  /*08c0*/  DFMA R8, R6, UR12, R8 ;  /* 0x0000000c06087c2b */ /* 0x004fce0008000008 */
[----:B------:R-:W-:Y:S01]  /*08d0*/  STG.E.64 desc[UR4][R2.64], R8 ;  /* 0x0000000802007986 */ /* 0x000fe2000c101b04 */
[----:B------:R-:W-:Y:S05]  /*08e0*/  EXIT ;  /* 0x000000000000794d */ /* 0x000fea0003800000 */
        .weak           $__internal_1_$__cuda_sm20_div_rn_f64_full
        .type           $__internal_1_$__cuda_sm20_div_rn_f64_full,@function
        .size           $__internal_1_$__cuda_sm20_div_rn_f64_full,(.L_x_50 - $__internal_1_$__cuda_sm20_div_rn_f64_full)
$__internal_1_$__cuda_sm20_div_rn_f64_full:
[C---:B------:R-:W-:Y:S01]  /*08f0*/  FSETP.GEU.AND P0, PT, |R9|.reuse, 1.469367938527859385e-39, PT ;  /* 0x001000000900780b */ /* 0x040fe20003f0e200 */
[--C-:B------:R-:W-:Y:S01]  /*0900*/  IMAD.MOV.U32 R8, RZ, RZ, R6.reuse ;  /* 0x000000ffff087224 */ /* 0x100fe200078e0006 */
[C---:B------:R-:W-:Y:S01]  /*0910*/  LOP3.LUT R10, R9.reuse, 0x800fffff, RZ, 0xc0, !PT ;  /* 0x800fffff090a7812 */ /* 0x040fe200078ec0ff */
[----:B------:R-:W-:Y:S01]  /*0920*/  IMAD.MOV.U32 R7, RZ, RZ, R5 ;  /* 0x000000ffff077224 */ /* 0x000fe200078e0005 */
[----:B------:R-:W-:Y:S01]  /*0930*/  LOP3.LUT R27, R9, 0x7ff00000, RZ, 0xc0, !PT ;  /* 0x7ff00000091b7812 */ /* 0x000fe200078ec0ff */
[----:B------:R-:W-:Y:S01]  /*0940*/  IMAD.MOV.U32 R20, RZ, RZ, 0x1 ;  /* 0x00000001ff147424 */ /* 0x000fe200078e00ff */
[----:B------:R-:W-:Y:S01]  /*0950*/  LOP3.LUT R11, R10, 0x3ff00000, RZ, 0xfc, !PT ;  /* 0x3ff000000a0b7812 */ /* 0x000fe200078efcff */
[----:B------:R-:W-:Y:S01]  /*0960*/  IMAD.MOV.U32 R10, RZ, RZ, R6 ;  /* 0x000000ffff0a7224 */ /* 0x000fe200078e0006 */
[C---:B------:R-:W-:Y:S01]  /*0970*/  FSETP.GEU.AND P2, PT, |R7|.reuse, 1.469367938527859385e-39, PT ;  /* 0x001000000700780b */ /* 0x040fe20003f4e200 */
[----:B------:R-:W-:Y:S01]  /*0980*/  IMAD.MOV.U32 R6, RZ, RZ, R4 ;  /* 0x000000ffff067224 */ /* 0x000fe200078e0004 */
[----:B------:R-:W-:Y:S01]  /*0990*/  LOP3.LUT R4, R7, 0x7ff00000, RZ, 0xc0, !PT ;  /* 0x7ff0000007047812 */ /* 0x000fe200078ec0ff */
[----:B------:R-:W-:Y:S02]  /*09a0*/  BSSY.RECONVERGENT B1, `(.L_x_43) ;  /* 0x000004f000017945 */ /* 0x000fe40003800200 */
[----:B------:R-:W-:Y:S01]  /*09b0*/  @!P0 DMUL R10, R8, 8.98846567431157953865e+307 ;  /* 0x7fe00000080a8828 */ /* 0x000fe20000000000 */
[----:B------:R-:W-:Y:S01]  /*09c0*/  ISETP.GE.U32.AND P1, PT, R4, R27, PT ;  /* 0x0000001b0400720c */ /* 0x000fe20003f26070 */
[----:B------:R-:W-:-:S04]  /*09d0*/  IMAD.MOV.U32 R26, RZ, RZ, R4 ;  /* 0x000000ffff1a7224 */ /* 0x000fc800078e0004 */
[----:B------:R-:W0:Y:S02]  /*09e0*/  MUFU.RCP64H R21, R11 ;  /* 0x0000000b00157308 */ /* 0x000e240000001800 */
[----:B------:R-:W-:Y:S02]  /*09f0*/  @!P2 LOP3.LUT R5, R9, 0x7ff00000, RZ, 0xc0, !PT ;  /* 0x7ff000000905a812 */ /* 0x000fe400078ec0ff */
[----:B------:R-:W-:Y:S02]  /*0a00*/  @!P0 LOP3.LUT R27, R11, 0x7ff00000, RZ, 0xc0, !PT ;  /* 0x7ff000000b1b8812 */ /* 0x000fe400078ec0ff */
[----:B------:R-:W-:Y:S01]  /*0a10*/  @!P2 ISETP.GE.U32.AND P3, PT, R4, R5, PT ;  /* 0x000000050400a20c */ /* 0x000fe20003f66070 */
[----:B------:R-:W-:-:S05]  /*0a20*/  IMAD.MOV.U32 R5, RZ, RZ, 0x1ca00000 ;  /* 0x1ca00000ff057424 */ /* 0x000fca00078e00ff */
[----:B------:R-:W-:-:S04]  /*0a30*/  @!P2 SEL R23, R5, 0x63400000, !P3 ;  /* 0x634000000517a807 */ /* 0x000fc80005800000 */
[----:B------:R-:W-:Y:S01]  /*0a40*/  @!P2 LOP3.LUT R24, R23, 0x80000000, R7, 0xf8, !PT ;  /* 0x800000001718a812 */ /* 0x000fe200078ef807 */
[----:B0-----:R-:W-:-:S03]  /*0a50*/  DFMA R18, R20, -R10, 1 ;  /* 0x3ff000001412742b */ /* 0x001fc6000000080a */
[----:B------:R-:W-:Y:S01]  /*0a60*/  @!P2 LOP3.LUT R25, R24, 0x100000, RZ, 0xfc, !PT ;  /* 0x001000001819a812 */ /* 0x000fe200078efcff */
[----:B------:R-:W-:-:S04]  /*0a70*/  @!P2 IMAD.MOV.U32 R24, RZ, RZ, RZ ;  /* 0x000000ffff18a224 */ /* 0x000fc800078e00ff */
[----:B------:R-:W-:-:S08]  /*0a80*/  DFMA R18, R18, R18, R18 ;  /* 0x000000121212722b */ /* 0x000fd00000000012 */
[----:B------:R-:W-:Y:S01]  /*0a90*/  DFMA R20, R20, R18, R20 ;  /* 0x000000121414722b */ /* 0x000fe20000000014 */
[----:B------:R-:W-:Y:S01]  /*0aa0*/  SEL R19, R5, 0x63400000, !P1 ;  /* 0x6340000005137807 */ /* 0x000fe20004800000 */
[----:B------:R-:W-:-:S03]  /*0ab0*/  IMAD.MOV.U32 R18, RZ, RZ, R6 ;  /* 0x000000ffff127224 */ /* 0x000fc600078e0006 */
[----:B------:R-:W-:-:S03]  /*0ac0*/  LOP3.LUT R19, R19, 0x800fffff, R7, 0xf8, !PT ;  /* 0x800fffff13137812 */ /* 0x000fc600078ef807 */
[----:B------:R-:W-:-:S03]  /*0ad0*/  DFMA R22, R20, -R10, 1 ;  /* 0x3ff000001416742b */ /* 0x000fc6000000080a */
[----:B------:R-:W-:-:S05]  /*0ae0*/  @!P2 DFMA R18, R18, 2, -R24 ;  /* 0x400000001212a82b */ /* 0x000fca0000000818 */
[----:B------:R-:W-:-:S05]  /*0af0*/  DFMA R22, R20, R22, R20 ;  /* 0x000000161416722b */ /* 0x000fca0000000014 */
[----:B------:R-:W-:-:S03]  /*0b00*/  @!P2 LOP3.LUT R26, R19, 0x7ff00000, RZ, 0xc0, !PT ;  /* 0x7ff00000131aa812 */ /* 0x000fc600078ec0ff */
[----:B------:R-:W-:Y:S02]  /*0b10*/  DMUL R20, R22, R18 ;  /* 0x0000001216147228 */ /* 0x000fe40000000000 */
[----:B------:R-:W-:-:S05]  /*0b20*/  VIADD R28, R26, 0xffffffff ;  /* 0xffffffff1a1c7836 */ /* 0x000fca0000000000 */
[----:B------:R-:W-:Y:S01]  /*0b30*/  ISETP.GT.U32.AND P0, PT, R28, 0x7feffffe, PT ;  /* 0x7feffffe1c00780c */ /* 0x000fe20003f04070 */
[----:B------:R-:W-:Y:S01]  /*0b40*/  VIADD R28, R27, 0xffffffff ;  /* 0xffffffff1b1c7836 */ /* 0x000fe20000000000 */
[----:B------:R-:W-:-:S04]  /*0b50*/  DFMA R24, R20, -R10, R18 ;  /* 0x8000000a1418722b */ /* 0x000fc80000000012 */
[----:B------:R-:W-:-:S04]  /*0b60*/  ISETP.GT.U32.OR P0, PT, R28, 0x7feffffe, P0 ;  /* 0x7feffffe1c00780c */ /* 0x000fc80000704470 */
[----:B------:R-:W-:-:S09]  /*0b70*/  DFMA R24, R22, R24, R20 ;  /* 0x000000181618722b */ /* 0x000fd20000000014 */
[----:B------:R-:W-:Y:S05]  /*0b80*/  @P0 BRA `(.L_x_44) ;  /* 0x00000000006c0947 */ /* 0x000fea0003800000 */
[----:B------:R-:W-:Y:S01]  /*0b90*/  LOP3.LUT R7, R9, 0x7ff00000, RZ, 0xc0, !PT ;  /* 0x7ff0000009077812 */ /* 0x000fe200078ec0ff */
[----:B------:R-:W-:-:S03]  /*0ba0*/  IMAD.MOV.U32 R20, RZ, RZ, RZ ;  /* 0x000000ffff147224 */ /* 0x000fc600078e00ff */
[CC--:B------:R-:W-:Y:S02]  /*0bb0*/  VIADDMNMX R6, R4.reuse, -R7.reuse, 0xb9600000, !PT ;  /* 0xb960000004067446 */ /* 0x0c0fe40007800907 */
[----:B------:R-:W-:Y:S02]  /*0bc0*/  ISETP.GE.U32.AND P0, PT, R4, R7, PT ;  /* 0x000000070400720c */ /* 0x000fe40003f06070 */
[----:B------:R-:W-:Y:S02]  /*0bd0*/  VIMNMX R6, PT, PT, R6, 0x46a00000, PT ;  /* 0x46a0000006067848 */ /* 0x000fe40003fe0100 */
[----:B------:R-:W-:-:S05]  /*0be0*/  SEL R5, R5, 0x63400000, !P0 ;  /* 0x6340000005057807 */ /* 0x000fca0004000000 */
[----:B------:R-:W-:-:S04]  /*0bf0*/  IMAD.IADD R6, R6, 0x1, -R5 ;  /* 0x0000000106067824 */ /* 0x000fc800078e0a05 */
[----:B------:R-:W-:-:S06]  /*0c00*/  VIADD R21, R6, 0x7fe00000 ;  /* 0x7fe0000006157836 */ /* 0x000fcc0000000000 */
[----:B------:R-:W-:-:S10]  /*0c10*/  DMUL R4, R24, R20 ;  /* 0x0000001418047228 */ /* 0x000fd40000000000 */
[----:B------:R-:W-:-:S13]  /*0c20*/  FSETP.GTU.AND P0, PT, |R5|, 1.469367938527859385e-39, PT ;  /* 0x001000000500780b */ /* 0x000fda0003f0c200 */
[----:B------:R-:W-:Y:S05]  /*0c30*/  @P0 BRA `(.L_x_45) ;  /* 0x0000000000940947 */ /* 0x000fea0003800000 */
[----:B------:R-:W-:Y:S01]  /*0c40*/  DFMA R10, R24, -R10, R18 ;  /* 0x8000000a180a722b */ /* 0x000fe20000000012 */
[----:B------:R-:W-:-:S09]  /*0c50*/  IMAD.MOV.U32 R20, RZ, RZ, RZ ;  /* 0x000000ffff147224 */ /* 0x000fd200078e00ff */
[C---:B------:R-:W-:Y:S02]  /*0c60*/  FSETP.NEU.AND P0, PT, R11.reuse, RZ, PT ;  /* 0x000000ff0b00720b */ /* 0x040fe40003f0d000 */
[----:B------:R-:W-:-:S04]  /*0c70*/  LOP3.LUT R7, R11, 0x80000000, R9, 0x48, !PT ;  /* 0x800000000b077812 */ /* 0x000fc800078e4809 */
[----:B------:R-:W-:-:S07]  /*0c80*/  LOP3.LUT R21, R7, R21, RZ, 0xfc, !PT ;  /* 0x0000001507157212 */ /* 0x000fce00078efcff */
[----:B------:R-:W-:Y:S05]  /*0c90*/  @!P0 BRA `(.L_x_45) ;  /* 0x00000000007c8947 */ /* 0x000fea0003800000 */
[----:B------:R-:W-:Y:S01]  /*0ca0*/  IMAD.MOV R9, RZ, RZ, -R6 ;  /* 0x000000ffff097224 */ /* 0x000fe200078e0a06 */
[----:B------:R-:W-:Y:S01]  /*0cb0*/  DMUL.RP R20, R24, R20 ;  /* 0x0000001418147228 */ /* 0x000fe20000008000 */
[----:B------:R-:W-:-:S06]  /*0cc0*/  IMAD.MOV.U32 R8, RZ, RZ, RZ ;  /* 0x000000ffff087224 */ /* 0x000fcc00078e00ff */
[----:B------:R-:W-:-:S03]  /*0cd0*/  DFMA R8, R4, -R8, R24 ;  /* 0x800000080408722b */ /* 0x000fc60000000018 */
[----:B------:R-:W-:-:S03]  /*0ce0*/  LOP3.LUT R7, R21, R7, RZ, 0x3c, !PT ;  /* 0x0000000715077212 */ /* 0x000fc600078e3cff */
[----:B------:R-:W-:-:S04]  /*0cf0*/  IADD3 R8, PT, PT, -R6, -0x43300000, RZ ;  /* 0xbcd0000006087810 */ /* 0x000fc80007ffe1ff */
[----:B------:R-:W-:-:S04]  /*0d00*/  FSETP.NEU.AND P0, PT, |R9|, R8, PT ;  /* 0x000000080900720b */ /* 0x000fc80003f0d200 */
[----:B------:R-:W-:Y:S02]  /*0d10*/  FSEL R4, R20, R4, !P0 ;  /* 0x0000000414047208 */ /* 0x000fe40004000000 */
[----:B------:R-:W-:Y:S01]  /*0d20*/  FSEL R5, R7, R5, !P0 ;  /* 0x0000000507057208 */ /* 0x000fe20004000000 */
[----:B------:R-:W-:Y:S06]  /*0d30*/  BRA `(.L_x_45) ;  /* 0x0000000000547947 */ /* 0x000fec0003800000 */
.L_x_44:
[----:B------:R-:W-:-:S14]  /*0d40*/  DSETP.NAN.AND P0, PT, R6, R6, PT ;  /* 0x000000060600722a */ /* 0x000fdc0003f08000 */
[----:B------:R-:W-:Y:S05]  /*0d50*/  @P0 BRA `(.L_x_46) ;  /* 0x0000000000440947 */ /* 0x000fea0003800000 */
[----:B------:R-:W-:-:S14]  /*0d60*/  DSETP.NAN.AND P0, PT, R8, R8, PT ;  /* 0x000000080800722a */ /* 0x000fdc0003f08000 */
[----:B------:R-:W-:Y:S05]  /*0d70*/  @P0 BRA `(.L_x_47) ;  /* 0x0000000000300947 */ /* 0x000fea0003800000 */
[----:B------:R-:W-:Y:S01]  /*0d80*/  ISETP.NE.AND P0, PT, R26, R27, PT ;  /* 0x0000001b1a00720c */ /* 0x000fe20003f05270 */
[----:B------:R-:W-:Y:S02]  /*0d90*/  IMAD.MOV.U32 R4, RZ, RZ, 0x0 ;  /* 0x00000000ff047424 */ /* 0x000fe400078e00ff */
[----:B------:R-:W-:-:S10]  /*0da0*/  IMAD.MOV.U32 R5, RZ, RZ, -0x80000 ;  /* 0xfff80000ff057424 */ /* 0x000fd400078e00ff */
[----:B------:R-:W-:Y:S05]  /*0db0*/  @!P0 BRA `(.L_x_45) ;  /* 0x0000000000348947 */ /* 0x000fea0003800000 */
[----:B------:R-:W-:Y:S02]  /*0dc0*/  ISETP.NE.AND P0, PT, R26, 0x7ff00000, PT ;  /* 0x7ff000001a00780c */ /* 0x000fe40003f05270 */
[----:B------:R-:W-:Y:S02]  /*0dd0*/  LOP3.LUT R5, R7, 0x80000000, R9, 0x48, !PT ;  /* 0x8000000007057812 */ /* 0x000fe400078e4809 */
[----:B------:R-:W-:-:S13]  /*0de0*/  ISETP.EQ.OR P0, PT, R27, RZ, !P0 ;  /* 0x000000ff1b00720c */ /* 0x000fda0004702670 */
[----:B------:R-:W-:Y:S01]  /*0df0*/  @P0 LOP3.LUT R6, R5, 0x7ff00000, RZ, 0xfc, !PT ;  /* 0x7ff0000005060812 */ /* 0x000fe200078efcff */
[----:B------:R-:W-:Y:S02]  /*0e00*/  @!P0 IMAD.MOV.U32 R4, RZ, RZ, RZ ;  /* 0x000000ffff048224 */ /* 0x000fe400078e00ff */
[----:B------:R-:W-:Y:S02]  /*0e10*/  @P0 IMAD.MOV.U32 R4, RZ, RZ, RZ ;  /* 0x000000ffff040224 */ /* 0x000fe400078e00ff */
[----:B------:R-:W-:Y:S01]  /*0e20*/  @P0 IMAD.MOV.U32 R5, RZ, RZ, R6 ;  /* 0x000000ffff050224 */ /* 0x000fe200078e0006 */
[----:B------:R-:W-:Y:S06]  /*0e30*/  BRA `(.L_x_45) ;  /* 0x0000000000147947 */ /* 0x000fec0003800000 */
.L_x_47:
[----:B------:R-:W-:Y:S01]  /*0e40*/  LOP3.LUT R5, R9, 0x80000, RZ, 0xfc, !PT ;  /* 0x0008000009057812 */ /* 0x000fe200078efcff */
[----:B------:R-:W-:Y:S01]  /*0e50*/  IMAD.MOV.U32 R4, RZ, RZ, R8 ;  /* 0x000000ffff047224 */ /* 0x000fe200078e0008 */
[----:B------:R-:W-:Y:S06]  /*0e60*/  BRA `(.L_x_45) ;  /* 0x0000000000087947 */ /* 0x000fec0003800000 */
.L_x_46:
[----:B------:R-:W-:Y:S01]  /*0e70*/  LOP3.LUT R5, R7, 0x80000, RZ, 0xfc, !PT ;  /* 0x0008000007057812 */ /* 0x000fe200078efcff */
[----:B------:R-:W-:-:S07]  /*0e80*/  IMAD.MOV.U32 R4, RZ, RZ, R6 ;  /* 0x000000ffff047224 */ /* 0x000fce00078e0006 */
.L_x_45:
[----:B------:R-:W-:Y:S05]  /*0e90*/  BSYNC.RECONVERGENT B1 ;  /* 0x0000000000017941 */ /* 0x000fea0003800200 */
.L_x_43:
[----:B------:R-:W-:Y:S02]  /*0ea0*/  IMAD.MOV.U32 R6, RZ, RZ, R4 ;  /* 0x000000ffff067224 */ /* 0x000fe400078e0004 */
[----:B------:R-:W-:Y:S02]  /*0eb0*/  IMAD.MOV.U32 R7, RZ, RZ, R5 ;  /* 0x000000ffff077224 */ /* 0x000fe400078e0005 */
[----:B------:R-:W-:Y:S02]  /*0ec0*/  IMAD.MOV.U32 R4, RZ, RZ, R0 ;  /* 0x000000ffff047224 */ /* 0x000fe400078e0000 */
[----:B------:R-:W-:-:S04]  /*0ed0*/  IMAD.MOV.U32 R5, RZ, RZ, 0x0 ;  /* 0x00000000ff057424 */ /* 0x000fc800078e00ff */
[----:B------:R-:W-:Y:S05]  /*0ee0*/  RET.REL.NODEC R4 `(_Z23update_particles_kernelPdS_S_S_S_S_S_S_S_S_md) ;  /* 0xfffffff004447950 */ /* 0x000fea0003c3ffff */
.L_x_48:
        /* <DEDUP_REMOVED lines=9> */
.L_x_50:


//--------------------- .nv.shared.reserved.0     --------------------------
	.section	.nv.shared.reserved.0,"aw",@nobits
	.weak		__nv_reservedSMEM_offset_0_alias
	.size		__nv_reservedSMEM_offset_0_alias, 0, 64
	.other		__nv_reservedSMEM_offset_0_alias,@"STO_CUDA_RESERVED_SHARED STV_DEFAULT"
__nv_reservedSMEM_offset_0_alias:
	.zero		0
	.zero		64


//--------------------- .nv.constant0._Z21compute_forces_kernelPdS_S_S_S_S_S_md --------------------------
	.section	.nv.constant0._Z21compute_forces_kernelPdS_S_S_S_S_S_md,"a",@progbits
	.sectionflags	@""
	.align	4
.nv.constant0._Z21compute_forces_kernelPdS_S_S_S_S_S_md:
	.zero		968


//--------------------- .nv.constant0._Z19reset_forces_kernelPdS_S_m --------------------------
	.section	.nv.constant0._Z19reset_forces_kernelPdS_S_m,"a",@progbits
	.sectionflags	@""
	.align	4
.nv.constant0._Z19reset_forces_kernelPdS_S_m:
	.zero		928


//--------------------- .nv.constant0._Z23update_particles_kernelPdS_S_S_S_S_S_S_S_S_md --------------------------
	.section	.nv.constant0._Z23update_particles_kernelPdS_S_S_S_S_S_S_S_S_md,"a",@progbits
	.sectionflags	@""
	.align	4
.nv.constant0._Z23update_particles_kernelPdS_S_S_S_S_S_S_S_S_md:
	.zero		992


//--------------------- SYMBOLS --------------------------

	.type		.nv.reservedSmem.offset0,@object
	.size		.nv.reservedSmem.offset0,0x4
